//
// Generated by NVIDIA NVVM Compiler
//
// Compiler Build ID: CL-36424714
// Cuda compilation tools, release 13.0, V13.0.88
// Based on NVVM 20.0.0
//

.version 9.0
.target sm_100
.address_size 64

	// .globl	_Z15BinarySearchGPUPKfiS0_iPi
.global .align 4 .b8 precalc_xorwow_matrix[102400];
.global .align 4 .b8 precalc_xorwow_offset_matrix[102400];
.global .align 4 .b8 mrg32k3aM1[2304];
.global .align 4 .b8 mrg32k3aM2[2304];
.global .align 4 .b8 mrg32k3aM1SubSeq[2016];
.global .align 4 .b8 mrg32k3aM2SubSeq[2016];
.global .align 4 .b8 mrg32k3aM1Seq[2304];
.global .align 4 .b8 mrg32k3aM2Seq[2304];
.const .align 8 .b8 __cr_lgamma_table[72];

.visible .entry _Z15BinarySearchGPUPKfiS0_iPi(
	.param .u64 .ptr .align 1 _Z15BinarySearchGPUPKfiS0_iPi_param_0,
	.param .u32 _Z15BinarySearchGPUPKfiS0_iPi_param_1,
	.param .u64 .ptr .align 1 _Z15BinarySearchGPUPKfiS0_iPi_param_2,
	.param .u32 _Z15BinarySearchGPUPKfiS0_iPi_param_3,
	.param .u64 .ptr .align 1 _Z15BinarySearchGPUPKfiS0_iPi_param_4
)
{
	.reg .pred 	%p<10>;
	.reg .b32 	%r<29>;
	.reg .b32 	%f<7>;
	.reg .b64 	%rd<15>;

	ld.param.u64 	%rd5, [_Z15BinarySearchGPUPKfiS0_iPi_param_0];
	ld.param.u32 	%r15, [_Z15BinarySearchGPUPKfiS0_iPi_param_1];
	ld.param.u64 	%rd6, [_Z15BinarySearchGPUPKfiS0_iPi_param_2];
	ld.param.u32 	%r16, [_Z15BinarySearchGPUPKfiS0_iPi_param_3];
	ld.param.u64 	%rd7, [_Z15BinarySearchGPUPKfiS0_iPi_param_4];
	cvta.to.global.u64 	%rd1, %rd7;
	mov.u32 	%r17, %tid.x;
	mov.u32 	%r1, %ntid.x;
	mov.u32 	%r18, %ctaid.x;
	mad.lo.s32 	%r23, %r1, %r18, %r17;
	setp.ge.s32 	%p1, %r23, %r16;
	@%p1 bra 	$L__BB0_14;
	setp.lt.s32 	%p2, %r15, 1;
	@%p2 bra 	$L__BB0_14;
	mov.u32 	%r19, %nctaid.x;
	mul.lo.s32 	%r3, %r1, %r19;
	cvta.to.global.u64 	%rd2, %rd6;
	cvta.to.global.u64 	%rd3, %rd5;
	cvt.rn.f32.s32 	%f1, %r15;
	add.s32 	%r4, %r15, -1;
	sqrt.rn.f32 	%f6, %f1;
$L__BB0_3:
	mul.wide.s32 	%rd8, %r23, 4;
	add.s64 	%rd9, %rd2, %rd8;
	ld.global.f32 	%f2, [%rd9];
	mov.b32 	%r24, 0;
	mov.u32 	%r28, %r4;
	mov.u32 	%r26, %r24;
$L__BB0_4:
	mov.u32 	%r7, %r28;
	add.s32 	%r21, %r7, %r26;
	shr.u32 	%r28, %r21, 1;
	add.s32 	%r24, %r24, 1;
	mul.wide.u32 	%rd10, %r28, 4;
	add.s64 	%rd4, %rd3, %rd10;
	ld.global.f32 	%f3, [%rd4];
	setp.gtu.f32 	%p3, %f3, %f2;
	@%p3 bra 	$L__BB0_7;
	ld.global.f32 	%f4, [%rd4+4];
	setp.leu.f32 	%p4, %f4, %f2;
	@%p4 bra 	$L__BB0_7;
	add.s64 	%rd12, %rd1, %rd8;
	st.global.u32 	[%rd12], %r28;
	bra.uni 	$L__BB0_13;
$L__BB0_7:
	setp.leu.f32 	%p5, %f2, %f3;
	@%p5 bra 	$L__BB0_10;
	add.s32 	%r26, %r28, 1;
	mov.u32 	%r28, %r7;
$L__BB0_9:
	setp.le.s32 	%p8, %r26, %r28;
	@%p8 bra 	$L__BB0_4;
	bra.uni 	$L__BB0_13;
$L__BB0_10:
	setp.lt.f32 	%p6, %f2, %f3;
	@%p6 bra 	$L__BB0_9;
	cvt.rn.f32.u32 	%f5, %r24;
	setp.gtu.f32 	%p7, %f6, %f5;
	mov.u32 	%r28, %r7;
	@%p7 bra 	$L__BB0_9;
	add.s64 	%rd14, %rd1, %rd8;
	mov.b32 	%r22, -1;
	st.global.u32 	[%rd14], %r22;
$L__BB0_13:
	add.s32 	%r23, %r23, %r3;
	setp.lt.s32 	%p9, %r23, %r16;
	@%p9 bra 	$L__BB0_3;
$L__BB0_14:
	ret;

}
	// .globl	_Z15LinearSearchGPUPKfiS0_iPi
.visible .entry _Z15LinearSearchGPUPKfiS0_iPi(
	.param .u64 .ptr .align 1 _Z15LinearSearchGPUPKfiS0_iPi_param_0,
	.param .u32 _Z15LinearSearchGPUPKfiS0_iPi_param_1,
	.param .u64 .ptr .align 1 _Z15LinearSearchGPUPKfiS0_iPi_param_2,
	.param .u32 _Z15LinearSearchGPUPKfiS0_iPi_param_3,
	.param .u64 .ptr .align 1 _Z15LinearSearchGPUPKfiS0_iPi_param_4
)
{
	.reg .pred 	%p<24>;
	.reg .b32 	%r<32>;
	.reg .b32 	%f<18>;
	.reg .b64 	%rd<16>;

	ld.param.u64 	%rd11, [_Z15LinearSearchGPUPKfiS0_iPi_param_0];
	ld.param.u32 	%r15, [_Z15LinearSearchGPUPKfiS0_iPi_param_1];
	ld.param.u64 	%rd9, [_Z15LinearSearchGPUPKfiS0_iPi_param_2];
	ld.param.u32 	%r16, [_Z15LinearSearchGPUPKfiS0_iPi_param_3];
	ld.param.u64 	%rd10, [_Z15LinearSearchGPUPKfiS0_iPi_param_4];
	cvta.to.global.u64 	%rd1, %rd11;
	mov.u32 	%r17, %tid.x;
	mov.u32 	%r1, %ntid.x;
	mov.u32 	%r18, %ctaid.x;
	mad.lo.s32 	%r28, %r1, %r18, %r17;
	setp.ge.s32 	%p1, %r28, %r16;
	setp.lt.s32 	%p2, %r15, 2;
	or.pred  	%p3, %p1, %p2;
	@%p3 bra 	$L__BB1_30;
	add.s32 	%r19, %r15, -1;
	add.s32 	%r3, %r15, -2;
	and.b32  	%r4, %r19, 3;
	and.b32  	%r5, %r19, -4;
	neg.s32 	%r6, %r5;
	add.s64 	%rd2, %rd1, 8;
	mov.u32 	%r20, %nctaid.x;
	mul.lo.s32 	%r7, %r1, %r20;
	cvta.to.global.u64 	%rd3, %rd9;
	cvta.to.global.u64 	%rd4, %rd10;
$L__BB1_2:
	setp.lt.u32 	%p4, %r3, 3;
	mul.wide.s32 	%rd12, %r28, 4;
	add.s64 	%rd13, %rd3, %rd12;
	ld.global.f32 	%f1, [%rd13];
	add.s64 	%rd5, %rd4, %rd12;
	mov.b32 	%r31, 0;
	@%p4 bra 	$L__BB1_17;
	mov.b32 	%r29, 1;
	mov.u64 	%rd15, %rd2;
	mov.u32 	%r30, %r6;
$L__BB1_4:
	ld.global.f32 	%f5, [%rd15+-8];
	setp.ltu.f32 	%p5, %f1, %f5;
	@%p5 bra 	$L__BB1_7;
	ld.global.f32 	%f6, [%rd15+-4];
	setp.geu.f32 	%p6, %f1, %f6;
	@%p6 bra 	$L__BB1_7;
	add.s32 	%r23, %r29, -1;
	st.global.u32 	[%rd5], %r23;
$L__BB1_7:
	ld.global.f32 	%f7, [%rd15+-4];
	setp.ltu.f32 	%p7, %f1, %f7;
	ld.global.f32 	%f17, [%rd15];
	@%p7 bra 	$L__BB1_10;
	setp.geu.f32 	%p8, %f1, %f17;
	@%p8 bra 	$L__BB1_10;
	st.global.u32 	[%rd5], %r29;
	ld.global.f32 	%f17, [%rd15];
$L__BB1_10:
	setp.ltu.f32 	%p9, %f1, %f17;
	@%p9 bra 	$L__BB1_13;
	ld.global.f32 	%f8, [%rd15+4];
	setp.geu.f32 	%p10, %f1, %f8;
	@%p10 bra 	$L__BB1_13;
	add.s32 	%r24, %r29, 1;
	st.global.u32 	[%rd5], %r24;
$L__BB1_13:
	ld.global.f32 	%f9, [%rd15+4];
	setp.ltu.f32 	%p11, %f1, %f9;
	@%p11 bra 	$L__BB1_16;
	ld.global.f32 	%f10, [%rd15+8];
	setp.geu.f32 	%p12, %f1, %f10;
	@%p12 bra 	$L__BB1_16;
	add.s32 	%r25, %r29, 2;
	st.global.u32 	[%rd5], %r25;
$L__BB1_16:
	add.s32 	%r30, %r30, 4;
	add.s32 	%r29, %r29, 4;
	add.s64 	%rd15, %rd15, 16;
	setp.ne.s32 	%p13, %r30, 0;
	mov.u32 	%r31, %r5;
	@%p13 bra 	$L__BB1_4;
$L__BB1_17:
	setp.eq.s32 	%p14, %r4, 0;
	@%p14 bra 	$L__BB1_29;
	mul.wide.u32 	%rd14, %r31, 4;
	add.s64 	%rd8, %rd1, %rd14;
	ld.global.f32 	%f11, [%rd8];
	setp.ltu.f32 	%p15, %f1, %f11;
	@%p15 bra 	$L__BB1_21;
	ld.global.f32 	%f12, [%rd8+4];
	setp.geu.f32 	%p16, %f1, %f12;
	@%p16 bra 	$L__BB1_21;
	st.global.u32 	[%rd5], %r31;
$L__BB1_21:
	setp.eq.s32 	%p17, %r4, 1;
	@%p17 bra 	$L__BB1_29;
	ld.global.f32 	%f13, [%rd8+4];
	setp.ltu.f32 	%p18, %f1, %f13;
	@%p18 bra 	$L__BB1_25;
	ld.global.f32 	%f14, [%rd8+8];
	setp.geu.f32 	%p19, %f1, %f14;
	@%p19 bra 	$L__BB1_25;
	add.s32 	%r26, %r31, 1;
	st.global.u32 	[%rd5], %r26;
$L__BB1_25:
	setp.eq.s32 	%p20, %r4, 2;
	@%p20 bra 	$L__BB1_29;
	ld.global.f32 	%f15, [%rd8+8];
	setp.ltu.f32 	%p21, %f1, %f15;
	@%p21 bra 	$L__BB1_29;
	ld.global.f32 	%f16, [%rd8+12];
	setp.geu.f32 	%p22, %f1, %f16;
	@%p22 bra 	$L__BB1_29;
	add.s32 	%r27, %r31, 2;
	st.global.u32 	[%rd5], %r27;
$L__BB1_29:
	add.s32 	%r28, %r28, %r7;
	setp.lt.s32 	%p23, %r28, %r16;
	@%p23 bra 	$L__BB1_2;
$L__BB1_30:
	ret;

}
	// .globl	_Z14InitializeGridPfffi
.visible .entry _Z14InitializeGridPfffi(
	.param .u64 .ptr .align 1 _Z14InitializeGridPfffi_param_0,
	.param .f32 _Z14InitializeGridPfffi_param_1,
	.param .f32 _Z14InitializeGridPfffi_param_2,
	.param .u32 _Z14InitializeGridPfffi_param_3
)
{
	.reg .pred 	%p<7>;
	.reg .b32 	%r<33>;
	.reg .b32 	%f<13>;
	.reg .b64 	%rd<11>;

	ld.param.u64 	%rd2, [_Z14InitializeGridPfffi_param_0];
	ld.param.f32 	%f1, [_Z14InitializeGridPfffi_param_1];
	ld.param.f32 	%f2, [_Z14InitializeGridPfffi_param_2];
	ld.param.u32 	%r12, [_Z14InitializeGridPfffi_param_3];
	cvta.to.global.u64 	%rd1, %rd2;
	mov.u32 	%r13, %tid.x;
	mov.u32 	%r14, %ntid.x;
	mov.u32 	%r15, %ctaid.x;
	mad.lo.s32 	%r31, %r14, %r15, %r13;
	mov.u32 	%r16, %nctaid.x;
	mul.lo.s32 	%r2, %r14, %r16;
	setp.ge.s32 	%p1, %r31, %r12;
	@%p1 bra 	$L__BB2_7;
	add.s32 	%r17, %r31, %r2;
	max.s32 	%r18, %r12, %r17;
	setp.lt.s32 	%p2, %r17, %r12;
	selp.u32 	%r19, 1, 0, %p2;
	add.s32 	%r20, %r17, %r19;
	sub.s32 	%r21, %r18, %r20;
	div.u32 	%r22, %r21, %r2;
	add.s32 	%r3, %r22, %r19;
	and.b32  	%r23, %r3, 3;
	setp.eq.s32 	%p3, %r23, 3;
	@%p3 bra 	$L__BB2_4;
	add.s32 	%r24, %r3, 1;
	and.b32  	%r25, %r24, 3;
	neg.s32 	%r29, %r25;
$L__BB2_3:
	.pragma "nounroll";
	mul.wide.s32 	%rd3, %r31, 4;
	add.s64 	%rd4, %rd1, %rd3;
	cvt.rn.f32.s32 	%f3, %r31;
	fma.rn.f32 	%f4, %f2, %f3, %f1;
	st.global.f32 	[%rd4], %f4;
	add.s32 	%r31, %r31, %r2;
	add.s32 	%r29, %r29, 1;
	setp.ne.s32 	%p4, %r29, 0;
	@%p4 bra 	$L__BB2_3;
$L__BB2_4:
	setp.lt.u32 	%p5, %r3, 3;
	@%p5 bra 	$L__BB2_7;
	mul.wide.s32 	%rd7, %r2, 4;
$L__BB2_6:
	cvt.rn.f32.s32 	%f5, %r31;
	fma.rn.f32 	%f6, %f2, %f5, %f1;
	mul.wide.s32 	%rd5, %r31, 4;
	add.s64 	%rd6, %rd1, %rd5;
	st.global.f32 	[%rd6], %f6;
	add.s32 	%r26, %r31, %r2;
	cvt.rn.f32.s32 	%f7, %r26;
	fma.rn.f32 	%f8, %f2, %f7, %f1;
	add.s64 	%rd8, %rd6, %rd7;
	st.global.f32 	[%rd8], %f8;
	add.s32 	%r27, %r26, %r2;
	cvt.rn.f32.s32 	%f9, %r27;
	fma.rn.f32 	%f10, %f2, %f9, %f1;
	add.s64 	%rd9, %rd8, %rd7;
	st.global.f32 	[%rd9], %f10;
	add.s32 	%r28, %r27, %r2;
	cvt.rn.f32.s32 	%f11, %r28;
	fma.rn.f32 	%f12, %f2, %f11, %f1;
	add.s64 	%rd10, %rd9, %rd7;
	st.global.f32 	[%rd10], %f12;
	add.s32 	%r31, %r28, %r2;
	setp.lt.s32 	%p6, %r31, %r12;
	@%p6 bra 	$L__BB2_6;
$L__BB2_7:
	ret;

}
	// .globl	_Z19InitializeParticlesPfiyff
.visible .entry _Z19InitializeParticlesPfiyff(
	.param .u64 .ptr .align 1 _Z19InitializeParticlesPfiyff_param_0,
	.param .u32 _Z19InitializeParticlesPfiyff_param_1,
	.param .u64 _Z19InitializeParticlesPfiyff_param_2,
	.param .f32 _Z19InitializeParticlesPfiyff_param_3,
	.param .f32 _Z19InitializeParticlesPfiyff_param_4
)
{
	.local .align 8 .b8 	__local_depot3[48];
	.reg .b64 	%SP;
	.reg .b64 	%SPL;
	.reg .pred 	%p<70>;
	.reg .b32 	%r<1318>;
	.reg .b32 	%f<19>;
	.reg .b64 	%rd<34>;

	mov.u64 	%SPL, __local_depot3;
	ld.param.u64 	%rd12, [_Z19InitializeParticlesPfiyff_param_0];
	ld.param.u32 	%r590, [_Z19InitializeParticlesPfiyff_param_1];
	ld.param.u64 	%rd11, [_Z19InitializeParticlesPfiyff_param_2];
	ld.param.f32 	%f2, [_Z19InitializeParticlesPfiyff_param_3];
	ld.param.f32 	%f3, [_Z19InitializeParticlesPfiyff_param_4];
	cvta.to.global.u64 	%rd1, %rd12;
	mov.u32 	%r592, %tid.x;
	mov.u32 	%r593, %ntid.x;
	mov.u32 	%r594, %ctaid.x;
	mad.lo.s32 	%r1310, %r593, %r594, %r592;
	mov.u32 	%r595, %nctaid.x;
	mul.lo.s32 	%r2, %r593, %r595;
	setp.ge.s32 	%p1, %r1310, %r590;
	@%p1 bra 	$L__BB3_116;
	add.u64 	%rd2, %SPL, 0;
	cvt.u32.u64 	%r596, %rd11;
	xor.b32  	%r597, %r596, -1429050551;
	mul.lo.s32 	%r598, %r597, 1099087573;
	{ .reg .b32 tmp; mov.b64 {tmp, %r599}, %rd11; }
	xor.b32  	%r600, %r599, -136515619;
	mul.lo.s32 	%r601, %r600, -1703105765;
	add.s32 	%r602, %r598, %r601;
	add.s32 	%r1304, %r602, 6615241;
	add.s32 	%r1025, %r598, 123456789;
	st.local.v2.u32 	[%rd2], {%r1304, %r1025};
	xor.b32  	%r1024, %r598, 362436069;
	add.s32 	%r1023, %r601, 521288629;
	st.local.v2.u32 	[%rd2+8], {%r1024, %r1023};
	xor.b32  	%r1022, %r601, 88675123;
	add.s32 	%r1021, %r598, 5783321;
	st.local.v2.u32 	[%rd2+16], {%r1022, %r1021};
	setp.eq.s32 	%p2, %r1310, 0;
	@%p2 bra 	$L__BB3_116;
	cvt.s64.s32 	%rd33, %r1310;
	mov.b32 	%r1008, 0;
$L__BB3_3:
	mov.u64 	%rd4, %rd33;
	and.b64  	%rd5, %rd4, 3;
	setp.eq.s64 	%p3, %rd5, 0;
	@%p3 bra 	$L__BB3_115;
	mul.wide.u32 	%rd14, %r1008, 3200;
	mov.u64 	%rd15, precalc_xorwow_matrix;
	add.s64 	%rd6, %rd15, %rd14;
	mov.b32 	%r1021, 0;
	mov.u32 	%r1022, %r1021;
	mov.u32 	%r1023, %r1021;
	mov.u32 	%r1024, %r1021;
	mov.u32 	%r1025, %r1021;
	mov.u32 	%r1014, %r1021;
$L__BB3_5:
	mul.wide.u32 	%rd16, %r1014, 4;
	add.s64 	%rd17, %rd2, %rd16;
	ld.local.u32 	%r21, [%rd17+4];
	shl.b32 	%r22, %r1014, 5;
	mov.b32 	%r1020, 0;
$L__BB3_6:
	.pragma "nounroll";
	shr.u32 	%r606, %r21, %r1020;
	and.b32  	%r607, %r606, 1;
	setp.eq.b32 	%p4, %r607, 1;
	not.pred 	%p5, %p4;
	add.s32 	%r608, %r22, %r1020;
	mul.lo.s32 	%r609, %r608, 5;
	mul.wide.u32 	%rd18, %r609, 4;
	add.s64 	%rd7, %rd6, %rd18;
	@%p5 bra 	$L__BB3_8;
	ld.global.u32 	%r610, [%rd7];
	xor.b32  	%r1025, %r1025, %r610;
	ld.global.u32 	%r611, [%rd7+4];
	xor.b32  	%r1024, %r1024, %r611;
	ld.global.u32 	%r612, [%rd7+8];
	xor.b32  	%r1023, %r1023, %r612;
	ld.global.u32 	%r613, [%rd7+12];
	xor.b32  	%r1022, %r1022, %r613;
	ld.global.u32 	%r614, [%rd7+16];
	xor.b32  	%r1021, %r1021, %r614;
$L__BB3_8:
	and.b32  	%r616, %r606, 2;
	setp.eq.s32 	%p6, %r616, 0;
	@%p6 bra 	$L__BB3_10;
	ld.global.u32 	%r617, [%rd7+20];
	xor.b32  	%r1025, %r1025, %r617;
	ld.global.u32 	%r618, [%rd7+24];
	xor.b32  	%r1024, %r1024, %r618;
	ld.global.u32 	%r619, [%rd7+28];
	xor.b32  	%r1023, %r1023, %r619;
	ld.global.u32 	%r620, [%rd7+32];
	xor.b32  	%r1022, %r1022, %r620;
	ld.global.u32 	%r621, [%rd7+36];
	xor.b32  	%r1021, %r1021, %r621;
$L__BB3_10:
	and.b32  	%r623, %r606, 4;
	setp.eq.s32 	%p7, %r623, 0;
	@%p7 bra 	$L__BB3_12;
	ld.global.u32 	%r624, [%rd7+40];
	xor.b32  	%r1025, %r1025, %r624;
	ld.global.u32 	%r625, [%rd7+44];
	xor.b32  	%r1024, %r1024, %r625;
	ld.global.u32 	%r626, [%rd7+48];
	xor.b32  	%r1023, %r1023, %r626;
	ld.global.u32 	%r627, [%rd7+52];
	xor.b32  	%r1022, %r1022, %r627;
	ld.global.u32 	%r628, [%rd7+56];
	xor.b32  	%r1021, %r1021, %r628;
$L__BB3_12:
	and.b32  	%r630, %r606, 8;
	setp.eq.s32 	%p8, %r630, 0;
	@%p8 bra 	$L__BB3_14;
	ld.global.u32 	%r631, [%rd7+60];
	xor.b32  	%r1025, %r1025, %r631;
	ld.global.u32 	%r632, [%rd7+64];
	xor.b32  	%r1024, %r1024, %r632;
	ld.global.u32 	%r633, [%rd7+68];
	xor.b32  	%r1023, %r1023, %r633;
	ld.global.u32 	%r634, [%rd7+72];
	xor.b32  	%r1022, %r1022, %r634;
	ld.global.u32 	%r635, [%rd7+76];
	xor.b32  	%r1021, %r1021, %r635;
$L__BB3_14:
	and.b32  	%r637, %r606, 16;
	setp.eq.s32 	%p9, %r637, 0;
	@%p9 bra 	$L__BB3_16;
	ld.global.u32 	%r638, [%rd7+80];
	xor.b32  	%r1025, %r1025, %r638;
	ld.global.u32 	%r639, [%rd7+84];
	xor.b32  	%r1024, %r1024, %r639;
	ld.global.u32 	%r640, [%rd7+88];
	xor.b32  	%r1023, %r1023, %r640;
	ld.global.u32 	%r641, [%rd7+92];
	xor.b32  	%r1022, %r1022, %r641;
	ld.global.u32 	%r642, [%rd7+96];
	xor.b32  	%r1021, %r1021, %r642;
$L__BB3_16:
	and.b32  	%r644, %r606, 32;
	setp.eq.s32 	%p10, %r644, 0;
	@%p10 bra 	$L__BB3_18;
	ld.global.u32 	%r645, [%rd7+100];
	xor.b32  	%r1025, %r1025, %r645;
	ld.global.u32 	%r646, [%rd7+104];
	xor.b32  	%r1024, %r1024, %r646;
	ld.global.u32 	%r647, [%rd7+108];
	xor.b32  	%r1023, %r1023, %r647;
	ld.global.u32 	%r648, [%rd7+112];
	xor.b32  	%r1022, %r1022, %r648;
	ld.global.u32 	%r649, [%rd7+116];
	xor.b32  	%r1021, %r1021, %r649;
$L__BB3_18:
	and.b32  	%r651, %r606, 64;
	setp.eq.s32 	%p11, %r651, 0;
	@%p11 bra 	$L__BB3_20;
	ld.global.u32 	%r652, [%rd7+120];
	xor.b32  	%r1025, %r1025, %r652;
	ld.global.u32 	%r653, [%rd7+124];
	xor.b32  	%r1024, %r1024, %r653;
	ld.global.u32 	%r654, [%rd7+128];
	xor.b32  	%r1023, %r1023, %r654;
	ld.global.u32 	%r655, [%rd7+132];
	xor.b32  	%r1022, %r1022, %r655;
	ld.global.u32 	%r656, [%rd7+136];
	xor.b32  	%r1021, %r1021, %r656;
$L__BB3_20:
	and.b32  	%r658, %r606, 128;
	setp.eq.s32 	%p12, %r658, 0;
	@%p12 bra 	$L__BB3_22;
	ld.global.u32 	%r659, [%rd7+140];
	xor.b32  	%r1025, %r1025, %r659;
	ld.global.u32 	%r660, [%rd7+144];
	xor.b32  	%r1024, %r1024, %r660;
	ld.global.u32 	%r661, [%rd7+148];
	xor.b32  	%r1023, %r1023, %r661;
	ld.global.u32 	%r662, [%rd7+152];
	xor.b32  	%r1022, %r1022, %r662;
	ld.global.u32 	%r663, [%rd7+156];
	xor.b32  	%r1021, %r1021, %r663;
$L__BB3_22:
	and.b32  	%r665, %r606, 256;
	setp.eq.s32 	%p13, %r665, 0;
	@%p13 bra 	$L__BB3_24;
	ld.global.u32 	%r666, [%rd7+160];
	xor.b32  	%r1025, %r1025, %r666;
	ld.global.u32 	%r667, [%rd7+164];
	xor.b32  	%r1024, %r1024, %r667;
	ld.global.u32 	%r668, [%rd7+168];
	xor.b32  	%r1023, %r1023, %r668;
	ld.global.u32 	%r669, [%rd7+172];
	xor.b32  	%r1022, %r1022, %r669;
	ld.global.u32 	%r670, [%rd7+176];
	xor.b32  	%r1021, %r1021, %r670;
$L__BB3_24:
	and.b32  	%r672, %r606, 512;
	setp.eq.s32 	%p14, %r672, 0;
	@%p14 bra 	$L__BB3_26;
	ld.global.u32 	%r673, [%rd7+180];
	xor.b32  	%r1025, %r1025, %r673;
	ld.global.u32 	%r674, [%rd7+184];
	xor.b32  	%r1024, %r1024, %r674;
	ld.global.u32 	%r675, [%rd7+188];
	xor.b32  	%r1023, %r1023, %r675;
	ld.global.u32 	%r676, [%rd7+192];
	xor.b32  	%r1022, %r1022, %r676;
	ld.global.u32 	%r677, [%rd7+196];
	xor.b32  	%r1021, %r1021, %r677;
$L__BB3_26:
	and.b32  	%r679, %r606, 1024;
	setp.eq.s32 	%p15, %r679, 0;
	@%p15 bra 	$L__BB3_28;
	ld.global.u32 	%r680, [%rd7+200];
	xor.b32  	%r1025, %r1025, %r680;
	ld.global.u32 	%r681, [%rd7+204];
	xor.b32  	%r1024, %r1024, %r681;
	ld.global.u32 	%r682, [%rd7+208];
	xor.b32  	%r1023, %r1023, %r682;
	ld.global.u32 	%r683, [%rd7+212];
	xor.b32  	%r1022, %r1022, %r683;
	ld.global.u32 	%r684, [%rd7+216];
	xor.b32  	%r1021, %r1021, %r684;
$L__BB3_28:
	and.b32  	%r686, %r606, 2048;
	setp.eq.s32 	%p16, %r686, 0;
	@%p16 bra 	$L__BB3_30;
	ld.global.u32 	%r687, [%rd7+220];
	xor.b32  	%r1025, %r1025, %r687;
	ld.global.u32 	%r688, [%rd7+224];
	xor.b32  	%r1024, %r1024, %r688;
	ld.global.u32 	%r689, [%rd7+228];
	xor.b32  	%r1023, %r1023, %r689;
	ld.global.u32 	%r690, [%rd7+232];
	xor.b32  	%r1022, %r1022, %r690;
	ld.global.u32 	%r691, [%rd7+236];
	xor.b32  	%r1021, %r1021, %r691;
$L__BB3_30:
	and.b32  	%r693, %r606, 4096;
	setp.eq.s32 	%p17, %r693, 0;
	@%p17 bra 	$L__BB3_32;
	ld.global.u32 	%r694, [%rd7+240];
	xor.b32  	%r1025, %r1025, %r694;
	ld.global.u32 	%r695, [%rd7+244];
	xor.b32  	%r1024, %r1024, %r695;
	ld.global.u32 	%r696, [%rd7+248];
	xor.b32  	%r1023, %r1023, %r696;
	ld.global.u32 	%r697, [%rd7+252];
	xor.b32  	%r1022, %r1022, %r697;
	ld.global.u32 	%r698, [%rd7+256];
	xor.b32  	%r1021, %r1021, %r698;
$L__BB3_32:
	and.b32  	%r700, %r606, 8192;
	setp.eq.s32 	%p18, %r700, 0;
	@%p18 bra 	$L__BB3_34;
	ld.global.u32 	%r701, [%rd7+260];
	xor.b32  	%r1025, %r1025, %r701;
	ld.global.u32 	%r702, [%rd7+264];
	xor.b32  	%r1024, %r1024, %r702;
	ld.global.u32 	%r703, [%rd7+268];
	xor.b32  	%r1023, %r1023, %r703;
	ld.global.u32 	%r704, [%rd7+272];
	xor.b32  	%r1022, %r1022, %r704;
	ld.global.u32 	%r705, [%rd7+276];
	xor.b32  	%r1021, %r1021, %r705;
$L__BB3_34:
	and.b32  	%r707, %r606, 16384;
	setp.eq.s32 	%p19, %r707, 0;
	@%p19 bra 	$L__BB3_36;
	ld.global.u32 	%r708, [%rd7+280];
	xor.b32  	%r1025, %r1025, %r708;
	ld.global.u32 	%r709, [%rd7+284];
	xor.b32  	%r1024, %r1024, %r709;
	ld.global.u32 	%r710, [%rd7+288];
	xor.b32  	%r1023, %r1023, %r710;
	ld.global.u32 	%r711, [%rd7+292];
	xor.b32  	%r1022, %r1022, %r711;
	ld.global.u32 	%r712, [%rd7+296];
	xor.b32  	%r1021, %r1021, %r712;
$L__BB3_36:
	and.b32  	%r714, %r606, 32768;
	setp.eq.s32 	%p20, %r714, 0;
	@%p20 bra 	$L__BB3_38;
	ld.global.u32 	%r715, [%rd7+300];
	xor.b32  	%r1025, %r1025, %r715;
	ld.global.u32 	%r716, [%rd7+304];
	xor.b32  	%r1024, %r1024, %r716;
	ld.global.u32 	%r717, [%rd7+308];
	xor.b32  	%r1023, %r1023, %r717;
	ld.global.u32 	%r718, [%rd7+312];
	xor.b32  	%r1022, %r1022, %r718;
	ld.global.u32 	%r719, [%rd7+316];
	xor.b32  	%r1021, %r1021, %r719;
$L__BB3_38:
	add.s32 	%r1020, %r1020, 16;
	setp.ne.s32 	%p21, %r1020, 32;
	@%p21 bra 	$L__BB3_6;
	mad.lo.s32 	%r720, %r1014, -31, %r22;
	add.s32 	%r1014, %r720, 1;
	setp.ne.s32 	%p22, %r1014, 5;
	@%p22 bra 	$L__BB3_5;
	st.local.u32 	[%rd2+4], %r1025;
	st.local.v2.u32 	[%rd2+8], {%r1024, %r1023};
	st.local.v2.u32 	[%rd2+16], {%r1022, %r1021};
	setp.eq.s64 	%p23, %rd5, 1;
	@%p23 bra 	$L__BB3_115;
	mov.b32 	%r1021, 0;
	mov.u32 	%r1022, %r1021;
	mov.u32 	%r1023, %r1021;
	mov.u32 	%r1024, %r1021;
	mov.u32 	%r1025, %r1021;
	mov.u32 	%r1106, %r1021;
$L__BB3_42:
	mul.wide.u32 	%rd19, %r1106, 4;
	add.s64 	%rd20, %rd2, %rd19;
	ld.local.u32 	%r197, [%rd20+4];
	shl.b32 	%r198, %r1106, 5;
	mov.b32 	%r1112, 0;
$L__BB3_43:
	.pragma "nounroll";
	shr.u32 	%r723, %r197, %r1112;
	and.b32  	%r724, %r723, 1;
	setp.eq.b32 	%p24, %r724, 1;
	not.pred 	%p25, %p24;
	add.s32 	%r725, %r198, %r1112;
	mul.lo.s32 	%r726, %r725, 5;
	mul.wide.u32 	%rd21, %r726, 4;
	add.s64 	%rd8, %rd6, %rd21;
	@%p25 bra 	$L__BB3_45;
	ld.global.u32 	%r727, [%rd8];
	xor.b32  	%r1025, %r1025, %r727;
	ld.global.u32 	%r728, [%rd8+4];
	xor.b32  	%r1024, %r1024, %r728;
	ld.global.u32 	%r729, [%rd8+8];
	xor.b32  	%r1023, %r1023, %r729;
	ld.global.u32 	%r730, [%rd8+12];
	xor.b32  	%r1022, %r1022, %r730;
	ld.global.u32 	%r731, [%rd8+16];
	xor.b32  	%r1021, %r1021, %r731;
$L__BB3_45:
	and.b32  	%r733, %r723, 2;
	setp.eq.s32 	%p26, %r733, 0;
	@%p26 bra 	$L__BB3_47;
	ld.global.u32 	%r734, [%rd8+20];
	xor.b32  	%r1025, %r1025, %r734;
	ld.global.u32 	%r735, [%rd8+24];
	xor.b32  	%r1024, %r1024, %r735;
	ld.global.u32 	%r736, [%rd8+28];
	xor.b32  	%r1023, %r1023, %r736;
	ld.global.u32 	%r737, [%rd8+32];
	xor.b32  	%r1022, %r1022, %r737;
	ld.global.u32 	%r738, [%rd8+36];
	xor.b32  	%r1021, %r1021, %r738;
$L__BB3_47:
	and.b32  	%r740, %r723, 4;
	setp.eq.s32 	%p27, %r740, 0;
	@%p27 bra 	$L__BB3_49;
	ld.global.u32 	%r741, [%rd8+40];
	xor.b32  	%r1025, %r1025, %r741;
	ld.global.u32 	%r742, [%rd8+44];
	xor.b32  	%r1024, %r1024, %r742;
	ld.global.u32 	%r743, [%rd8+48];
	xor.b32  	%r1023, %r1023, %r743;
	ld.global.u32 	%r744, [%rd8+52];
	xor.b32  	%r1022, %r1022, %r744;
	ld.global.u32 	%r745, [%rd8+56];
	xor.b32  	%r1021, %r1021, %r745;
$L__BB3_49:
	and.b32  	%r747, %r723, 8;
	setp.eq.s32 	%p28, %r747, 0;
	@%p28 bra 	$L__BB3_51;
	ld.global.u32 	%r748, [%rd8+60];
	xor.b32  	%r1025, %r1025, %r748;
	ld.global.u32 	%r749, [%rd8+64];
	xor.b32  	%r1024, %r1024, %r749;
	ld.global.u32 	%r750, [%rd8+68];
	xor.b32  	%r1023, %r1023, %r750;
	ld.global.u32 	%r751, [%rd8+72];
	xor.b32  	%r1022, %r1022, %r751;
	ld.global.u32 	%r752, [%rd8+76];
	xor.b32  	%r1021, %r1021, %r752;
$L__BB3_51:
	and.b32  	%r754, %r723, 16;
	setp.eq.s32 	%p29, %r754, 0;
	@%p29 bra 	$L__BB3_53;
	ld.global.u32 	%r755, [%rd8+80];
	xor.b32  	%r1025, %r1025, %r755;
	ld.global.u32 	%r756, [%rd8+84];
	xor.b32  	%r1024, %r1024, %r756;
	ld.global.u32 	%r757, [%rd8+88];
	xor.b32  	%r1023, %r1023, %r757;
	ld.global.u32 	%r758, [%rd8+92];
	xor.b32  	%r1022, %r1022, %r758;
	ld.global.u32 	%r759, [%rd8+96];
	xor.b32  	%r1021, %r1021, %r759;
$L__BB3_53:
	and.b32  	%r761, %r723, 32;
	setp.eq.s32 	%p30, %r761, 0;
	@%p30 bra 	$L__BB3_55;
	ld.global.u32 	%r762, [%rd8+100];
	xor.b32  	%r1025, %r1025, %r762;
	ld.global.u32 	%r763, [%rd8+104];
	xor.b32  	%r1024, %r1024, %r763;
	ld.global.u32 	%r764, [%rd8+108];
	xor.b32  	%r1023, %r1023, %r764;
	ld.global.u32 	%r765, [%rd8+112];
	xor.b32  	%r1022, %r1022, %r765;
	ld.global.u32 	%r766, [%rd8+116];
	xor.b32  	%r1021, %r1021, %r766;
$L__BB3_55:
	and.b32  	%r768, %r723, 64;
	setp.eq.s32 	%p31, %r768, 0;
	@%p31 bra 	$L__BB3_57;
	ld.global.u32 	%r769, [%rd8+120];
	xor.b32  	%r1025, %r1025, %r769;
	ld.global.u32 	%r770, [%rd8+124];
	xor.b32  	%r1024, %r1024, %r770;
	ld.global.u32 	%r771, [%rd8+128];
	xor.b32  	%r1023, %r1023, %r771;
	ld.global.u32 	%r772, [%rd8+132];
	xor.b32  	%r1022, %r1022, %r772;
	ld.global.u32 	%r773, [%rd8+136];
	xor.b32  	%r1021, %r1021, %r773;
$L__BB3_57:
	and.b32  	%r775, %r723, 128;
	setp.eq.s32 	%p32, %r775, 0;
	@%p32 bra 	$L__BB3_59;
	ld.global.u32 	%r776, [%rd8+140];
	xor.b32  	%r1025, %r1025, %r776;
	ld.global.u32 	%r777, [%rd8+144];
	xor.b32  	%r1024, %r1024, %r777;
	ld.global.u32 	%r778, [%rd8+148];
	xor.b32  	%r1023, %r1023, %r778;
	ld.global.u32 	%r779, [%rd8+152];
	xor.b32  	%r1022, %r1022, %r779;
	ld.global.u32 	%r780, [%rd8+156];
	xor.b32  	%r1021, %r1021, %r780;
$L__BB3_59:
	and.b32  	%r782, %r723, 256;
	setp.eq.s32 	%p33, %r782, 0;
	@%p33 bra 	$L__BB3_61;
	ld.global.u32 	%r783, [%rd8+160];
	xor.b32  	%r1025, %r1025, %r783;
	ld.global.u32 	%r784, [%rd8+164];
	xor.b32  	%r1024, %r1024, %r784;
	ld.global.u32 	%r785, [%rd8+168];
	xor.b32  	%r1023, %r1023, %r785;
	ld.global.u32 	%r786, [%rd8+172];
	xor.b32  	%r1022, %r1022, %r786;
	ld.global.u32 	%r787, [%rd8+176];
	xor.b32  	%r1021, %r1021, %r787;
$L__BB3_61:
	and.b32  	%r789, %r723, 512;
	setp.eq.s32 	%p34, %r789, 0;
	@%p34 bra 	$L__BB3_63;
	ld.global.u32 	%r790, [%rd8+180];
	xor.b32  	%r1025, %r1025, %r790;
	ld.global.u32 	%r791, [%rd8+184];
	xor.b32  	%r1024, %r1024, %r791;
	ld.global.u32 	%r792, [%rd8+188];
	xor.b32  	%r1023, %r1023, %r792;
	ld.global.u32 	%r793, [%rd8+192];
	xor.b32  	%r1022, %r1022, %r793;
	ld.global.u32 	%r794, [%rd8+196];
	xor.b32  	%r1021, %r1021, %r794;
$L__BB3_63:
	and.b32  	%r796, %r723, 1024;
	setp.eq.s32 	%p35, %r796, 0;
	@%p35 bra 	$L__BB3_65;
	ld.global.u32 	%r797, [%rd8+200];
	xor.b32  	%r1025, %r1025, %r797;
	ld.global.u32 	%r798, [%rd8+204];
	xor.b32  	%r1024, %r1024, %r798;
	ld.global.u32 	%r799, [%rd8+208];
	xor.b32  	%r1023, %r1023, %r799;
	ld.global.u32 	%r800, [%rd8+212];
	xor.b32  	%r1022, %r1022, %r800;
	ld.global.u32 	%r801, [%rd8+216];
	xor.b32  	%r1021, %r1021, %r801;
$L__BB3_65:
	and.b32  	%r803, %r723, 2048;
	setp.eq.s32 	%p36, %r803, 0;
	@%p36 bra 	$L__BB3_67;
	ld.global.u32 	%r804, [%rd8+220];
	xor.b32  	%r1025, %r1025, %r804;
	ld.global.u32 	%r805, [%rd8+224];
	xor.b32  	%r1024, %r1024, %r805;
	ld.global.u32 	%r806, [%rd8+228];
	xor.b32  	%r1023, %r1023, %r806;
	ld.global.u32 	%r807, [%rd8+232];
	xor.b32  	%r1022, %r1022, %r807;
	ld.global.u32 	%r808, [%rd8+236];
	xor.b32  	%r1021, %r1021, %r808;
$L__BB3_67:
	and.b32  	%r810, %r723, 4096;
	setp.eq.s32 	%p37, %r810, 0;
	@%p37 bra 	$L__BB3_69;
	ld.global.u32 	%r811, [%rd8+240];
	xor.b32  	%r1025, %r1025, %r811;
	ld.global.u32 	%r812, [%rd8+244];
	xor.b32  	%r1024, %r1024, %r812;
	ld.global.u32 	%r813, [%rd8+248];
	xor.b32  	%r1023, %r1023, %r813;
	ld.global.u32 	%r814, [%rd8+252];
	xor.b32  	%r1022, %r1022, %r814;
	ld.global.u32 	%r815, [%rd8+256];
	xor.b32  	%r1021, %r1021, %r815;
$L__BB3_69:
	and.b32  	%r817, %r723, 8192;
	setp.eq.s32 	%p38, %r817, 0;
	@%p38 bra 	$L__BB3_71;
	ld.global.u32 	%r818, [%rd8+260];
	xor.b32  	%r1025, %r1025, %r818;
	ld.global.u32 	%r819, [%rd8+264];
	xor.b32  	%r1024, %r1024, %r819;
	ld.global.u32 	%r820, [%rd8+268];
	xor.b32  	%r1023, %r1023, %r820;
	ld.global.u32 	%r821, [%rd8+272];
	xor.b32  	%r1022, %r1022, %r821;
	ld.global.u32 	%r822, [%rd8+276];
	xor.b32  	%r1021, %r1021, %r822;
$L__BB3_71:
	and.b32  	%r824, %r723, 16384;
	setp.eq.s32 	%p39, %r824, 0;
	@%p39 bra 	$L__BB3_73;
	ld.global.u32 	%r825, [%rd8+280];
	xor.b32  	%r1025, %r1025, %r825;
	ld.global.u32 	%r826, [%rd8+284];
	xor.b32  	%r1024, %r1024, %r826;
	ld.global.u32 	%r827, [%rd8+288];
	xor.b32  	%r1023, %r1023, %r827;
	ld.global.u32 	%r828, [%rd8+292];
	xor.b32  	%r1022, %r1022, %r828;
	ld.global.u32 	%r829, [%rd8+296];
	xor.b32  	%r1021, %r1021, %r829;
$L__BB3_73:
	and.b32  	%r831, %r723, 32768;
	setp.eq.s32 	%p40, %r831, 0;
	@%p40 bra 	$L__BB3_75;
	ld.global.u32 	%r832, [%rd8+300];
	xor.b32  	%r1025, %r1025, %r832;
	ld.global.u32 	%r833, [%rd8+304];
	xor.b32  	%r1024, %r1024, %r833;
	ld.global.u32 	%r834, [%rd8+308];
	xor.b32  	%r1023, %r1023, %r834;
	ld.global.u32 	%r835, [%rd8+312];
	xor.b32  	%r1022, %r1022, %r835;
	ld.global.u32 	%r836, [%rd8+316];
	xor.b32  	%r1021, %r1021, %r836;
$L__BB3_75:
	add.s32 	%r1112, %r1112, 16;
	setp.ne.s32 	%p41, %r1112, 32;
	@%p41 bra 	$L__BB3_43;
	mad.lo.s32 	%r837, %r1106, -31, %r198;
	add.s32 	%r1106, %r837, 1;
	setp.ne.s32 	%p42, %r1106, 5;
	@%p42 bra 	$L__BB3_42;
	st.local.u32 	[%rd2+4], %r1025;
	st.local.v2.u32 	[%rd2+8], {%r1024, %r1023};
	st.local.v2.u32 	[%rd2+16], {%r1022, %r1021};
	setp.ne.s64 	%p43, %rd5, 3;
	@%p43 bra 	$L__BB3_115;
	mov.b32 	%r1021, 0;
	mov.u32 	%r1022, %r1021;
	mov.u32 	%r1023, %r1021;
	mov.u32 	%r1024, %r1021;
	mov.u32 	%r1025, %r1021;
	mov.u32 	%r1198, %r1021;
$L__BB3_79:
	mul.wide.u32 	%rd22, %r1198, 4;
	add.s64 	%rd23, %rd2, %rd22;
	ld.local.u32 	%r373, [%rd23+4];
	shl.b32 	%r374, %r1198, 5;
	mov.b32 	%r1204, 0;
$L__BB3_80:
	.pragma "nounroll";
	shr.u32 	%r840, %r373, %r1204;
	and.b32  	%r841, %r840, 1;
	setp.eq.b32 	%p44, %r841, 1;
	not.pred 	%p45, %p44;
	add.s32 	%r842, %r374, %r1204;
	mul.lo.s32 	%r843, %r842, 5;
	mul.wide.u32 	%rd24, %r843, 4;
	add.s64 	%rd9, %rd6, %rd24;
	@%p45 bra 	$L__BB3_82;
	ld.global.u32 	%r844, [%rd9];
	xor.b32  	%r1025, %r1025, %r844;
	ld.global.u32 	%r845, [%rd9+4];
	xor.b32  	%r1024, %r1024, %r845;
	ld.global.u32 	%r846, [%rd9+8];
	xor.b32  	%r1023, %r1023, %r846;
	ld.global.u32 	%r847, [%rd9+12];
	xor.b32  	%r1022, %r1022, %r847;
	ld.global.u32 	%r848, [%rd9+16];
	xor.b32  	%r1021, %r1021, %r848;
$L__BB3_82:
	and.b32  	%r850, %r840, 2;
	setp.eq.s32 	%p46, %r850, 0;
	@%p46 bra 	$L__BB3_84;
	ld.global.u32 	%r851, [%rd9+20];
	xor.b32  	%r1025, %r1025, %r851;
	ld.global.u32 	%r852, [%rd9+24];
	xor.b32  	%r1024, %r1024, %r852;
	ld.global.u32 	%r853, [%rd9+28];
	xor.b32  	%r1023, %r1023, %r853;
	ld.global.u32 	%r854, [%rd9+32];
	xor.b32  	%r1022, %r1022, %r854;
	ld.global.u32 	%r855, [%rd9+36];
	xor.b32  	%r1021, %r1021, %r855;
$L__BB3_84:
	and.b32  	%r857, %r840, 4;
	setp.eq.s32 	%p47, %r857, 0;
	@%p47 bra 	$L__BB3_86;
	ld.global.u32 	%r858, [%rd9+40];
	xor.b32  	%r1025, %r1025, %r858;
	ld.global.u32 	%r859, [%rd9+44];
	xor.b32  	%r1024, %r1024, %r859;
	ld.global.u32 	%r860, [%rd9+48];
	xor.b32  	%r1023, %r1023, %r860;
	ld.global.u32 	%r861, [%rd9+52];
	xor.b32  	%r1022, %r1022, %r861;
	ld.global.u32 	%r862, [%rd9+56];
	xor.b32  	%r1021, %r1021, %r862;
$L__BB3_86:
	and.b32  	%r864, %r840, 8;
	setp.eq.s32 	%p48, %r864, 0;
	@%p48 bra 	$L__BB3_88;
	ld.global.u32 	%r865, [%rd9+60];
	xor.b32  	%r1025, %r1025, %r865;
	ld.global.u32 	%r866, [%rd9+64];
	xor.b32  	%r1024, %r1024, %r866;
	ld.global.u32 	%r867, [%rd9+68];
	xor.b32  	%r1023, %r1023, %r867;
	ld.global.u32 	%r868, [%rd9+72];
	xor.b32  	%r1022, %r1022, %r868;
	ld.global.u32 	%r869, [%rd9+76];
	xor.b32  	%r1021, %r1021, %r869;
$L__BB3_88:
	and.b32  	%r871, %r840, 16;
	setp.eq.s32 	%p49, %r871, 0;
	@%p49 bra 	$L__BB3_90;
	ld.global.u32 	%r872, [%rd9+80];
	xor.b32  	%r1025, %r1025, %r872;
	ld.global.u32 	%r873, [%rd9+84];
	xor.b32  	%r1024, %r1024, %r873;
	ld.global.u32 	%r874, [%rd9+88];
	xor.b32  	%r1023, %r1023, %r874;
	ld.global.u32 	%r875, [%rd9+92];
	xor.b32  	%r1022, %r1022, %r875;
	ld.global.u32 	%r876, [%rd9+96];
	xor.b32  	%r1021, %r1021, %r876;
$L__BB3_90:
	and.b32  	%r878, %r840, 32;
	setp.eq.s32 	%p50, %r878, 0;
	@%p50 bra 	$L__BB3_92;
	ld.global.u32 	%r879, [%rd9+100];
	xor.b32  	%r1025, %r1025, %r879;
	ld.global.u32 	%r880, [%rd9+104];
	xor.b32  	%r1024, %r1024, %r880;
	ld.global.u32 	%r881, [%rd9+108];
	xor.b32  	%r1023, %r1023, %r881;
	ld.global.u32 	%r882, [%rd9+112];
	xor.b32  	%r1022, %r1022, %r882;
	ld.global.u32 	%r883, [%rd9+116];
	xor.b32  	%r1021, %r1021, %r883;
$L__BB3_92:
	and.b32  	%r885, %r840, 64;
	setp.eq.s32 	%p51, %r885, 0;
	@%p51 bra 	$L__BB3_94;
	ld.global.u32 	%r886, [%rd9+120];
	xor.b32  	%r1025, %r1025, %r886;
	ld.global.u32 	%r887, [%rd9+124];
	xor.b32  	%r1024, %r1024, %r887;
	ld.global.u32 	%r888, [%rd9+128];
	xor.b32  	%r1023, %r1023, %r888;
	ld.global.u32 	%r889, [%rd9+132];
	xor.b32  	%r1022, %r1022, %r889;
	ld.global.u32 	%r890, [%rd9+136];
	xor.b32  	%r1021, %r1021, %r890;
$L__BB3_94:
	and.b32  	%r892, %r840, 128;
	setp.eq.s32 	%p52, %r892, 0;
	@%p52 bra 	$L__BB3_96;
	ld.global.u32 	%r893, [%rd9+140];
	xor.b32  	%r1025, %r1025, %r893;
	ld.global.u32 	%r894, [%rd9+144];
	xor.b32  	%r1024, %r1024, %r894;
	ld.global.u32 	%r895, [%rd9+148];
	xor.b32  	%r1023, %r1023, %r895;
	ld.global.u32 	%r896, [%rd9+152];
	xor.b32  	%r1022, %r1022, %r896;
	ld.global.u32 	%r897, [%rd9+156];
	xor.b32  	%r1021, %r1021, %r897;
$L__BB3_96:
	and.b32  	%r899, %r840, 256;
	setp.eq.s32 	%p53, %r899, 0;
	@%p53 bra 	$L__BB3_98;
	ld.global.u32 	%r900, [%rd9+160];
	xor.b32  	%r1025, %r1025, %r900;
	ld.global.u32 	%r901, [%rd9+164];
	xor.b32  	%r1024, %r1024, %r901;
	ld.global.u32 	%r902, [%rd9+168];
	xor.b32  	%r1023, %r1023, %r902;
	ld.global.u32 	%r903, [%rd9+172];
	xor.b32  	%r1022, %r1022, %r903;
	ld.global.u32 	%r904, [%rd9+176];
	xor.b32  	%r1021, %r1021, %r904;
$L__BB3_98:
	and.b32  	%r906, %r840, 512;
	setp.eq.s32 	%p54, %r906, 0;
	@%p54 bra 	$L__BB3_100;
	ld.global.u32 	%r907, [%rd9+180];
	xor.b32  	%r1025, %r1025, %r907;
	ld.global.u32 	%r908, [%rd9+184];
	xor.b32  	%r1024, %r1024, %r908;
	ld.global.u32 	%r909, [%rd9+188];
	xor.b32  	%r1023, %r1023, %r909;
	ld.global.u32 	%r910, [%rd9+192];
	xor.b32  	%r1022, %r1022, %r910;
	ld.global.u32 	%r911, [%rd9+196];
	xor.b32  	%r1021, %r1021, %r911;
$L__BB3_100:
	and.b32  	%r913, %r840, 1024;
	setp.eq.s32 	%p55, %r913, 0;
	@%p55 bra 	$L__BB3_102;
	ld.global.u32 	%r914, [%rd9+200];
	xor.b32  	%r1025, %r1025, %r914;
	ld.global.u32 	%r915, [%rd9+204];
	xor.b32  	%r1024, %r1024, %r915;
	ld.global.u32 	%r916, [%rd9+208];
	xor.b32  	%r1023, %r1023, %r916;
	ld.global.u32 	%r917, [%rd9+212];
	xor.b32  	%r1022, %r1022, %r917;
	ld.global.u32 	%r918, [%rd9+216];
	xor.b32  	%r1021, %r1021, %r918;
$L__BB3_102:
	and.b32  	%r920, %r840, 2048;
	setp.eq.s32 	%p56, %r920, 0;
	@%p56 bra 	$L__BB3_104;
	ld.global.u32 	%r921, [%rd9+220];
	xor.b32  	%r1025, %r1025, %r921;
	ld.global.u32 	%r922, [%rd9+224];
	xor.b32  	%r1024, %r1024, %r922;
	ld.global.u32 	%r923, [%rd9+228];
	xor.b32  	%r1023, %r1023, %r923;
	ld.global.u32 	%r924, [%rd9+232];
	xor.b32  	%r1022, %r1022, %r924;
	ld.global.u32 	%r925, [%rd9+236];
	xor.b32  	%r1021, %r1021, %r925;
$L__BB3_104:
	and.b32  	%r927, %r840, 4096;
	setp.eq.s32 	%p57, %r927, 0;
	@%p57 bra 	$L__BB3_106;
	ld.global.u32 	%r928, [%rd9+240];
	xor.b32  	%r1025, %r1025, %r928;
	ld.global.u32 	%r929, [%rd9+244];
	xor.b32  	%r1024, %r1024, %r929;
	ld.global.u32 	%r930, [%rd9+248];
	xor.b32  	%r1023, %r1023, %r930;
	ld.global.u32 	%r931, [%rd9+252];
	xor.b32  	%r1022, %r1022, %r931;
	ld.global.u32 	%r932, [%rd9+256];
	xor.b32  	%r1021, %r1021, %r932;
$L__BB3_106:
	and.b32  	%r934, %r840, 8192;
	setp.eq.s32 	%p58, %r934, 0;
	@%p58 bra 	$L__BB3_108;
	ld.global.u32 	%r935, [%rd9+260];
	xor.b32  	%r1025, %r1025, %r935;
	ld.global.u32 	%r936, [%rd9+264];
	xor.b32  	%r1024, %r1024, %r936;
	ld.global.u32 	%r937, [%rd9+268];
	xor.b32  	%r1023, %r1023, %r937;
	ld.global.u32 	%r938, [%rd9+272];
	xor.b32  	%r1022, %r1022, %r938;
	ld.global.u32 	%r939, [%rd9+276];
	xor.b32  	%r1021, %r1021, %r939;
$L__BB3_108:
	and.b32  	%r941, %r840, 16384;
	setp.eq.s32 	%p59, %r941, 0;
	@%p59 bra 	$L__BB3_110;
	ld.global.u32 	%r942, [%rd9+280];
	xor.b32  	%r1025, %r1025, %r942;
	ld.global.u32 	%r943, [%rd9+284];
	xor.b32  	%r1024, %r1024, %r943;
	ld.global.u32 	%r944, [%rd9+288];
	xor.b32  	%r1023, %r1023, %r944;
	ld.global.u32 	%r945, [%rd9+292];
	xor.b32  	%r1022, %r1022, %r945;
	ld.global.u32 	%r946, [%rd9+296];
	xor.b32  	%r1021, %r1021, %r946;
$L__BB3_110:
	and.b32  	%r948, %r840, 32768;
	setp.eq.s32 	%p60, %r948, 0;
	@%p60 bra 	$L__BB3_112;
	ld.global.u32 	%r949, [%rd9+300];
	xor.b32  	%r1025, %r1025, %r949;
	ld.global.u32 	%r950, [%rd9+304];
	xor.b32  	%r1024, %r1024, %r950;
	ld.global.u32 	%r951, [%rd9+308];
	xor.b32  	%r1023, %r1023, %r951;
	ld.global.u32 	%r952, [%rd9+312];
	xor.b32  	%r1022, %r1022, %r952;
	ld.global.u32 	%r953, [%rd9+316];
	xor.b32  	%r1021, %r1021, %r953;
$L__BB3_112:
	add.s32 	%r1204, %r1204, 16;
	setp.ne.s32 	%p61, %r1204, 32;
	@%p61 bra 	$L__BB3_80;
	mad.lo.s32 	%r954, %r1198, -31, %r374;
	add.s32 	%r1198, %r954, 1;
	setp.ne.s32 	%p62, %r1198, 5;
	@%p62 bra 	$L__BB3_79;
	st.local.u32 	[%rd2+4], %r1025;
	st.local.v2.u32 	[%rd2+8], {%r1024, %r1023};
	st.local.v2.u32 	[%rd2+16], {%r1022, %r1021};
$L__BB3_115:
	shr.u64 	%rd33, %rd4, 2;
	add.s32 	%r1008, %r1008, 1;
	setp.gt.u64 	%p63, %rd4, 3;
	@%p63 bra 	$L__BB3_3;
$L__BB3_116:
	setp.ge.s32 	%p64, %r1310, %r590;
	sub.f32 	%f1, %f3, %f2;
	@%p64 bra 	$L__BB3_123;
	add.s32 	%r955, %r1310, %r2;
	max.s32 	%r956, %r590, %r955;
	setp.lt.s32 	%p65, %r955, %r590;
	selp.u32 	%r957, 1, 0, %p65;
	add.s32 	%r958, %r955, %r957;
	sub.s32 	%r959, %r956, %r958;
	div.u32 	%r960, %r959, %r2;
	add.s32 	%r555, %r960, %r957;
	and.b32  	%r961, %r555, 3;
	setp.eq.s32 	%p66, %r961, 3;
	@%p66 bra 	$L__BB3_120;
	add.s32 	%r1297, %r1304, 362437;
	add.s32 	%r962, %r555, 1;
	and.b32  	%r963, %r962, 3;
	neg.s32 	%r1296, %r963;
	mov.u32 	%r1302, %r1025;
$L__BB3_119:
	.pragma "nounroll";
	mov.u32 	%r1025, %r1024;
	mov.u32 	%r1024, %r1023;
	mov.u32 	%r1023, %r1022;
	mov.u32 	%r1022, %r1021;
	mov.u32 	%r1304, %r1297;
	mul.wide.s32 	%rd25, %r1310, 4;
	add.s64 	%rd26, %rd1, %rd25;
	shr.u32 	%r964, %r1302, 2;
	xor.b32  	%r965, %r964, %r1302;
	shl.b32 	%r966, %r1022, 4;
	shl.b32 	%r967, %r965, 1;
	xor.b32  	%r968, %r967, %r966;
	xor.b32  	%r969, %r968, %r965;
	xor.b32  	%r1021, %r969, %r1022;
	add.s32 	%r970, %r1304, %r1021;
	cvt.rn.f32.u32 	%f4, %r970;
	fma.rn.f32 	%f5, %f4, 0f2F800000, 0f2F000000;
	fma.rn.f32 	%f6, %f1, %f5, %f2;
	st.global.f32 	[%rd26], %f6;
	add.s32 	%r1310, %r1310, %r2;
	add.s32 	%r1297, %r1304, 362437;
	add.s32 	%r1296, %r1296, 1;
	setp.ne.s32 	%p67, %r1296, 0;
	mov.u32 	%r1302, %r1025;
	@%p67 bra 	$L__BB3_119;
$L__BB3_120:
	setp.lt.u32 	%p68, %r555, 3;
	@%p68 bra 	$L__BB3_123;
	mul.wide.s32 	%rd29, %r2, 4;
$L__BB3_122:
	mov.u32 	%r578, %r1021;
	shr.u32 	%r971, %r1025, 2;
	xor.b32  	%r972, %r971, %r1025;
	shl.b32 	%r973, %r578, 4;
	shl.b32 	%r974, %r972, 1;
	xor.b32  	%r975, %r974, %r973;
	xor.b32  	%r976, %r975, %r972;
	xor.b32  	%r584, %r976, %r578;
	add.s32 	%r977, %r1304, %r584;
	add.s32 	%r978, %r977, 362437;
	cvt.rn.f32.u32 	%f7, %r978;
	fma.rn.f32 	%f8, %f7, 0f2F800000, 0f2F000000;
	fma.rn.f32 	%f9, %f1, %f8, %f2;
	mul.wide.s32 	%rd27, %r1310, 4;
	add.s64 	%rd28, %rd1, %rd27;
	st.global.f32 	[%rd28], %f9;
	shr.u32 	%r979, %r1024, 2;
	xor.b32  	%r980, %r979, %r1024;
	shl.b32 	%r981, %r584, 4;
	shl.b32 	%r982, %r980, 1;
	xor.b32  	%r983, %r982, %r981;
	xor.b32  	%r984, %r983, %r980;
	xor.b32  	%r585, %r984, %r584;
	add.s32 	%r985, %r1304, %r585;
	add.s32 	%r986, %r985, 724874;
	cvt.rn.f32.u32 	%f10, %r986;
	fma.rn.f32 	%f11, %f10, 0f2F800000, 0f2F000000;
	fma.rn.f32 	%f12, %f1, %f11, %f2;
	add.s64 	%rd30, %rd28, %rd29;
	st.global.f32 	[%rd30], %f12;
	shr.u32 	%r987, %r1023, 2;
	xor.b32  	%r988, %r987, %r1023;
	shl.b32 	%r989, %r585, 4;
	shl.b32 	%r990, %r988, 1;
	xor.b32  	%r991, %r990, %r989;
	xor.b32  	%r992, %r991, %r988;
	xor.b32  	%r586, %r992, %r585;
	add.s32 	%r993, %r1304, %r586;
	add.s32 	%r994, %r993, 1087311;
	cvt.rn.f32.u32 	%f13, %r994;
	fma.rn.f32 	%f14, %f13, 0f2F800000, 0f2F000000;
	fma.rn.f32 	%f15, %f1, %f14, %f2;
	add.s64 	%rd31, %rd30, %rd29;
	st.global.f32 	[%rd31], %f15;
	shr.u32 	%r995, %r1022, 2;
	xor.b32  	%r996, %r995, %r1022;
	shl.b32 	%r997, %r586, 4;
	shl.b32 	%r998, %r996, 1;
	xor.b32  	%r999, %r998, %r997;
	xor.b32  	%r1000, %r999, %r996;
	xor.b32  	%r1021, %r1000, %r586;
	add.s32 	%r1304, %r1304, 1449748;
	add.s32 	%r1001, %r1021, %r1304;
	cvt.rn.f32.u32 	%f16, %r1001;
	fma.rn.f32 	%f17, %f16, 0f2F800000, 0f2F000000;
	fma.rn.f32 	%f18, %f1, %f17, %f2;
	add.s64 	%rd32, %rd31, %rd29;
	st.global.f32 	[%rd32], %f18;
	shl.b32 	%r1002, %r2, 2;
	add.s32 	%r1310, %r1002, %r1310;
	setp.lt.s32 	%p69, %r1310, %r590;
	mov.u32 	%r1022, %r586;
	mov.u32 	%r1023, %r585;
	mov.u32 	%r1024, %r584;
	mov.u32 	%r1025, %r578;
	@%p69 bra 	$L__BB3_122;
$L__BB3_123:
	ret;

}
	// .globl	_Z17InitializeIndicesPii
.visible .entry _Z17InitializeIndicesPii(
	.param .u64 .ptr .align 1 _Z17InitializeIndicesPii_param_0,
	.param .u32 _Z17InitializeIndicesPii_param_1
)
{
	.reg .pred 	%p<7>;
	.reg .b32 	%r<33>;
	.reg .b64 	%rd<11>;

	ld.param.u64 	%rd2, [_Z17InitializeIndicesPii_param_0];
	ld.param.u32 	%r12, [_Z17InitializeIndicesPii_param_1];
	cvta.to.global.u64 	%rd1, %rd2;
	mov.u32 	%r13, %tid.x;
	mov.u32 	%r14, %ntid.x;
	mov.u32 	%r15, %ctaid.x;
	mad.lo.s32 	%r31, %r14, %r15, %r13;
	mov.u32 	%r16, %nctaid.x;
	mul.lo.s32 	%r2, %r14, %r16;
	setp.ge.s32 	%p1, %r31, %r12;
	@%p1 bra 	$L__BB4_7;
	add.s32 	%r17, %r31, %r2;
	max.s32 	%r18, %r12, %r17;
	setp.lt.s32 	%p2, %r17, %r12;
	selp.u32 	%r19, 1, 0, %p2;
	add.s32 	%r20, %r17, %r19;
	sub.s32 	%r21, %r18, %r20;
	div.u32 	%r22, %r21, %r2;
	add.s32 	%r3, %r22, %r19;
	and.b32  	%r23, %r3, 3;
	setp.eq.s32 	%p3, %r23, 3;
	@%p3 bra 	$L__BB4_4;
	add.s32 	%r24, %r3, 1;
	and.b32  	%r25, %r24, 3;
	neg.s32 	%r29, %r25;
$L__BB4_3:
	.pragma "nounroll";
	mul.wide.s32 	%rd3, %r31, 4;
	add.s64 	%rd4, %rd1, %rd3;
	mov.b32 	%r26, -1;
	st.global.u32 	[%rd4], %r26;
	add.s32 	%r31, %r31, %r2;
	add.s32 	%r29, %r29, 1;
	setp.ne.s32 	%p4, %r29, 0;
	@%p4 bra 	$L__BB4_3;
$L__BB4_4:
	setp.lt.u32 	%p5, %r3, 3;
	@%p5 bra 	$L__BB4_7;
	mul.wide.s32 	%rd7, %r2, 4;
	shl.b32 	%r28, %r2, 2;
$L__BB4_6:
	mul.wide.s32 	%rd5, %r31, 4;
	add.s64 	%rd6, %rd1, %rd5;
	mov.b32 	%r27, -1;
	st.global.u32 	[%rd6], %r27;
	add.s64 	%rd8, %rd6, %rd7;
	st.global.u32 	[%rd8], %r27;
	add.s64 	%rd9, %rd8, %rd7;
	st.global.u32 	[%rd9], %r27;
	add.s64 	%rd10, %rd9, %rd7;
	st.global.u32 	[%rd10], %r27;
	add.s32 	%r31, %r28, %r31;
	setp.lt.s32 	%p6, %r31, %r12;
	@%p6 bra 	$L__BB4_6;
$L__BB4_7:
	ret;

}
	// .globl	_Z14InitializeBoolPbi
.visible .entry _Z14InitializeBoolPbi(
	.param .u64 .ptr .align 1 _Z14InitializeBoolPbi_param_0,
	.param .u32 _Z14InitializeBoolPbi_param_1
)
{
	.reg .pred 	%p<7>;
	.reg .b16 	%rs<3>;
	.reg .b32 	%r<31>;
	.reg .b64 	%rd<11>;

	ld.param.u64 	%rd2, [_Z14InitializeBoolPbi_param_0];
	ld.param.u32 	%r12, [_Z14InitializeBoolPbi_param_1];
	cvta.to.global.u64 	%rd1, %rd2;
	mov.u32 	%r13, %tid.x;
	mov.u32 	%r14, %ntid.x;
	mov.u32 	%r15, %ctaid.x;
	mad.lo.s32 	%r29, %r14, %r15, %r13;
	mov.u32 	%r16, %nctaid.x;
	mul.lo.s32 	%r2, %r14, %r16;
	setp.ge.s32 	%p1, %r29, %r12;
	@%p1 bra 	$L__BB5_7;
	add.s32 	%r17, %r29, %r2;
	max.s32 	%r18, %r12, %r17;
	setp.lt.s32 	%p2, %r17, %r12;
	selp.u32 	%r19, 1, 0, %p2;
	add.s32 	%r20, %r17, %r19;
	sub.s32 	%r21, %r18, %r20;
	div.u32 	%r22, %r21, %r2;
	add.s32 	%r3, %r22, %r19;
	and.b32  	%r23, %r3, 3;
	setp.eq.s32 	%p3, %r23, 3;
	@%p3 bra 	$L__BB5_4;
	add.s32 	%r24, %r3, 1;
	and.b32  	%r25, %r24, 3;
	neg.s32 	%r27, %r25;
$L__BB5_3:
	.pragma "nounroll";
	cvt.s64.s32 	%rd3, %r29;
	add.s64 	%rd4, %rd1, %rd3;
	mov.b16 	%rs1, 0;
	st.global.u8 	[%rd4], %rs1;
	add.s32 	%r29, %r29, %r2;
	add.s32 	%r27, %r27, 1;
	setp.ne.s32 	%p4, %r27, 0;
	@%p4 bra 	$L__BB5_3;
$L__BB5_4:
	setp.lt.u32 	%p5, %r3, 3;
	@%p5 bra 	$L__BB5_7;
	cvt.s64.s32 	%rd7, %r2;
	shl.b32 	%r26, %r2, 2;
$L__BB5_6:
	cvt.s64.s32 	%rd5, %r29;
	add.s64 	%rd6, %rd1, %rd5;
	mov.b16 	%rs2, 0;
	st.global.u8 	[%rd6], %rs2;
	add.s64 	%rd8, %rd6, %rd7;
	st.global.u8 	[%rd8], %rs2;
	add.s64 	%rd9, %rd8, %rd7;
	st.global.u8 	[%rd9], %rs2;
	add.s64 	%rd10, %rd9, %rd7;
	st.global.u8 	[%rd10], %rs2;
	add.s32 	%r29, %r26, %r29;
	setp.lt.s32 	%p6, %r29, %r12;
	@%p6 bra 	$L__BB5_6;
$L__BB5_7:
	ret;

}
	// .globl	_Z18CompareSearchesGPUPKiS0_iPbS1_
.visible .entry _Z18CompareSearchesGPUPKiS0_iPbS1_(
	.param .u64 .ptr .align 1 _Z18CompareSearchesGPUPKiS0_iPbS1__param_0,
	.param .u64 .ptr .align 1 _Z18CompareSearchesGPUPKiS0_iPbS1__param_1,
	.param .u32 _Z18CompareSearchesGPUPKiS0_iPbS1__param_2,
	.param .u64 .ptr .align 1 _Z18CompareSearchesGPUPKiS0_iPbS1__param_3,
	.param .u64 .ptr .align 1 _Z18CompareSearchesGPUPKiS0_iPbS1__param_4
)
{
	.reg .pred 	%p<4>;
	.reg .b16 	%rs<3>;
	.reg .b32 	%r<13>;
	.reg .b64 	%rd<14>;

	ld.param.u64 	%rd5, [_Z18CompareSearchesGPUPKiS0_iPbS1__param_0];
	ld.param.u64 	%rd6, [_Z18CompareSearchesGPUPKiS0_iPbS1__param_1];
	ld.param.u32 	%r6, [_Z18CompareSearchesGPUPKiS0_iPbS1__param_2];
	ld.param.u64 	%rd7, [_Z18CompareSearchesGPUPKiS0_iPbS1__param_3];
	ld.param.u64 	%rd8, [_Z18CompareSearchesGPUPKiS0_iPbS1__param_4];
	mov.u32 	%r7, %tid.x;
	mov.u32 	%r1, %ntid.x;
	mov.u32 	%r8, %ctaid.x;
	mad.lo.s32 	%r12, %r1, %r8, %r7;
	setp.ge.s32 	%p1, %r12, %r6;
	@%p1 bra 	$L__BB6_6;
	mov.u32 	%r9, %nctaid.x;
	mul.lo.s32 	%r3, %r1, %r9;
	cvta.to.global.u64 	%rd1, %rd5;
	cvta.to.global.u64 	%rd2, %rd6;
	cvta.to.global.u64 	%rd3, %rd8;
	cvta.to.global.u64 	%rd4, %rd7;
$L__BB6_2:
	mul.wide.s32 	%rd9, %r12, 4;
	add.s64 	%rd10, %rd1, %rd9;
	ld.global.u32 	%r10, [%rd10];
	add.s64 	%rd11, %rd2, %rd9;
	ld.global.u32 	%r11, [%rd11];
	setp.ne.s32 	%p2, %r10, %r11;
	@%p2 bra 	$L__BB6_4;
	cvt.s64.s32 	%rd12, %r12;
	add.s64 	%rd13, %rd4, %rd12;
	mov.b16 	%rs2, 1;
	st.global.u8 	[%rd13], %rs2;
	bra.uni 	$L__BB6_5;
$L__BB6_4:
	mov.b16 	%rs1, 0;
	st.global.u8 	[%rd3], %rs1;
$L__BB6_5:
	add.s32 	%r12, %r12, %r3;
	setp.lt.s32 	%p3, %r12, %r6;
	@%p3 bra 	$L__BB6_2;
$L__BB6_6:
	ret;

}


// ===== COMPILED SASS (sm_100) =====

	.target	sm_100

	.elftype	@"ET_EXEC"


//--------------------- .note.nv.tkinfo           --------------------------
	.section	.note.nv.tkinfo,"",@"SHT_NOTE"
	.sectionflags	@"SHF_NOTE_NV_TKINFO"
	.tkinfo
        /*0018*/ 	.word	0x00000002
        /*0030*/ 	.string	""
        /*0030*/ 	.string	"ptxas"
        /*0030*/ 	.string	"Cuda compilation tools, release 13.0, V13.0.88"
        /*0030*/ 	.string	"Build cuda_13.0.r13.0/compiler.36424714_0"
        /*0030*/ 	.string	"-arch sm_100 -m 64 "



//--------------------- .note.nv.cuinfo           --------------------------
	.section	.note.nv.cuinfo,"",@"SHT_NOTE"
	.sectionflags	@"SHF_NOTE_NV_CUINFO"
        /*0018*/ 	.short	0x0002
        /*001a*/ 	.short	0x0064
        /*001c*/ 	.short	0x0082
	.zero		2


//--------------------- .nv.info                  --------------------------
	.section	.nv.info,"",@"SHT_CUDA_INFO"
	.align	4


	//----- nvinfo : EIATTR_REGCOUNT
	.align		4
        /*0000*/ 	.byte	0x04, 0x2f
        /*0002*/ 	.short	(.L_10 - .L_9)
	.align		4
.L_9:
        /*0004*/ 	.word	index@(_Z15BinarySearchGPUPKfiS0_iPi)
        /*0008*/ 	.word	0x00000011


	//----- nvinfo : EIATTR_FRAME_SIZE
	.align		4
.L_10:
        /*000c*/ 	.byte	0x04, 0x11
        /*000e*/ 	.short	(.L_12 - .L_11)
	.align		4
.L_11:
        /*0010*/ 	.word	index@($__internal_0_$__cuda_sm20_sqrt_rn_f32_slowpath)
        /*0014*/ 	.word	0x00000000


	//----- nvinfo : EIATTR_FRAME_SIZE
	.align		4
.L_12:
        /*0018*/ 	.byte	0x04, 0x11
        /*001a*/ 	.short	(.L_14 - .L_13)
	.align		4
.L_13:
        /*001c*/ 	.word	index@(_Z15BinarySearchGPUPKfiS0_iPi)
        /*0020*/ 	.word	0x00000000


	//----- nvinfo : EIATTR_REGCOUNT
	.align		4
.L_14:
        /*0024*/ 	.byte	0x04, 0x2f
        /*0026*/ 	.short	(.L_16 - .L_15)
	.align		4
.L_15:
        /*0028*/ 	.word	index@(_Z15LinearSearchGPUPKfiS0_iPi)
        /*002c*/ 	.word	0x00000011


	//----- nvinfo : EIATTR_FRAME_SIZE
	.align		4
.L_16:
        /*0030*/ 	.byte	0x04, 0x11
        /*0032*/ 	.short	(.L_18 - .L_17)
	.align		4
.L_17:
        /*0034*/ 	.word	index@(_Z15LinearSearchGPUPKfiS0_iPi)
        /*0038*/ 	.word	0x00000000


	//----- nvinfo : EIATTR_REGCOUNT
	.align		4
.L_18:
        /*003c*/ 	.byte	0x04, 0x2f
        /*003e*/ 	.short	(.L_20 - .L_19)
	.align		4
.L_19:
        /*0040*/ 	.word	index@(_Z14InitializeGridPfffi)
        /*0044*/ 	.word	0x0000001c


	//----- nvinfo : EIATTR_FRAME_SIZE
	.align		4
.L_20:
        /*0048*/ 	.byte	0x04, 0x11
        /*004a*/ 	.short	(.L_22 - .L_21)
	.align		4
.L_21:
        /*004c*/ 	.word	index@(_Z14InitializeGridPfffi)
        /*0050*/ 	.word	0x00000000


	//----- nvinfo : EIATTR_REGCOUNT
	.align		4
.L_22:
        /*0054*/ 	.byte	0x04, 0x2f
        /*0056*/ 	.short	(.L_24 - .L_23)
	.align		4
.L_23:
        /*0058*/ 	.word	index@(_Z19InitializeParticlesPfiyff)
        /*005c*/ 	.word	0x00000020


	//----- nvinfo : EIATTR_FRAME_SIZE
	.align		4
.L_24:
        /*0060*/ 	.byte	0x04, 0x11
        /*0062*/ 	.short	(.L_26 - .L_25)
	.align		4
.L_25:
        /*0064*/ 	.word	index@(_Z19InitializeParticlesPfiyff)
        /*0068*/ 	.word	0x00000030


	//----- nvinfo : EIATTR_REGCOUNT
	.align		4
.L_26:
        /*006c*/ 	.byte	0x04, 0x2f
        /*006e*/ 	.short	(.L_28 - .L_27)
	.align		4
.L_27:
        /*0070*/ 	.word	index@(_Z17InitializeIndicesPii)
        /*0074*/ 	.word	0x00000012


	//----- nvinfo : EIATTR_FRAME_SIZE
	.align		4
.L_28:
        /*0078*/ 	.byte	0x04, 0x11
        /*007a*/ 	.short	(.L_30 - .L_29)
	.align		4
.L_29:
        /*007c*/ 	.word	index@(_Z17InitializeIndicesPii)
        /*0080*/ 	.word	0x00000000


	//----- nvinfo : EIATTR_REGCOUNT
	.align		4
.L_30:
        /*0084*/ 	.byte	0x04, 0x2f
        /*0086*/ 	.short	(.L_32 - .L_31)
	.align		4
.L_31:
        /*0088*/ 	.word	index@(_Z14InitializeBoolPbi)
        /*008c*/ 	.word	0x00000010


	//----- nvinfo : EIATTR_FRAME_SIZE
	.align		4
.L_32:
        /*0090*/ 	.byte	0x04, 0x11
        /*0092*/ 	.short	(.L_34 - .L_33)
	.align		4
.L_33:
        /*0094*/ 	.word	index@(_Z14InitializeBoolPbi)
        /*0098*/ 	.word	0x00000000


	//----- nvinfo : EIATTR_REGCOUNT
	.align		4
.L_34:
        /*009c*/ 	.byte	0x04, 0x2f
        /*009e*/ 	.short	(.L_36 - .L_35)
	.align		4
.L_35:
        /*00a0*/ 	.word	index@(_Z18CompareSearchesGPUPKiS0_iPbS1_)
        /*00a4*/ 	.word	0x00000011


	//----- nvinfo : EIATTR_FRAME_SIZE
	.align		4
.L_36:
        /*00a8*/ 	.byte	0x04, 0x11
        /*00aa*/ 	.short	(.L_38 - .L_37)
	.align		4
.L_37:
        /*00ac*/ 	.word	index@(_Z18CompareSearchesGPUPKiS0_iPbS1_)
        /*00b0*/ 	.word	0x00000000


	//----- nvinfo : EIATTR_MIN_STACK_SIZE
	.align		4
.L_38:
        /*00b4*/ 	.byte	0x04, 0x12
        /*00b6*/ 	.short	(.L_40 - .L_39)
	.align		4
.L_39:
        /*00b8*/ 	.word	index@(_Z18CompareSearchesGPUPKiS0_iPbS1_)
        /*00bc*/ 	.word	0x00000000


	//----- nvinfo : EIATTR_MIN_STACK_SIZE
	.align		4
.L_40:
        /*00c0*/ 	.byte	0x04, 0x12
        /*00c2*/ 	.short	(.L_42 - .L_41)
	.align		4
.L_41:
        /*00c4*/ 	.word	index@(_Z14InitializeBoolPbi)
        /*00c8*/ 	.word	0x00000000


	//----- nvinfo : EIATTR_MIN_STACK_SIZE
	.align		4
.L_42:
        /*00cc*/ 	.byte	0x04, 0x12
        /*00ce*/ 	.short	(.L_44 - .L_43)
	.align		4
.L_43:
        /*00d0*/ 	.word	index@(_Z17InitializeIndicesPii)
        /*00d4*/ 	.word	0x00000000


	//----- nvinfo : EIATTR_MIN_STACK_SIZE
	.align		4
.L_44:
        /*00d8*/ 	.byte	0x04, 0x12
        /*00da*/ 	.short	(.L_46 - .L_45)
	.align		4
.L_45:
        /*00dc*/ 	.word	index@(_Z19InitializeParticlesPfiyff)
        /*00e0*/ 	.word	0x00000030


	//----- nvinfo : EIATTR_MIN_STACK_SIZE
	.align		4
.L_46:
        /*00e4*/ 	.byte	0x04, 0x12
        /*00e6*/ 	.short	(.L_48 - .L_47)
	.align		4
.L_47:
        /*00e8*/ 	.word	index@(_Z14InitializeGridPfffi)
        /*00ec*/ 	.word	0x00000000


	//----- nvinfo : EIATTR_MIN_STACK_SIZE
	.align		4
.L_48:
        /*00f0*/ 	.byte	0x04, 0x12
        /*00f2*/ 	.short	(.L_50 - .L_49)
	.align		4
.L_49:
        /*00f4*/ 	.word	index@(_Z15LinearSearchGPUPKfiS0_iPi)
        /*00f8*/ 	.word	0x00000000


	//----- nvinfo : EIATTR_MIN_STACK_SIZE
	.align		4
.L_50:
        /*00fc*/ 	.byte	0x04, 0x12
        /*00fe*/ 	.short	(.L_52 - .L_51)
	.align		4
.L_51:
        /*0100*/ 	.word	index@(_Z15BinarySearchGPUPKfiS0_iPi)
        /*0104*/ 	.word	0x00000000
.L_52:


//--------------------- .nv.compat                --------------------------
	.section	.nv.compat,"",@"SHT_CUDA_COMPAT_INFO"
	.align	4
        /*0000*/ 	.byte	0x02, 0x09, 0x00, 0x00, 0x02, 0x02, 0x01, 0x00, 0x02, 0x05, 0x05, 0x00, 0x03, 0x07, 0x01, 0x01
        /*0010*/ 	.byte	0x02, 0x03, 0x00, 0x00, 0x02, 0x06, 0x01, 0x00, 0x04, 0x0b, 0x08, 0x00, 0x01, 0x00, 0x00, 0x00
        /*0020*/ 	.byte	0x00, 0x00, 0x00, 0x00


//--------------------- .nv.info._Z18CompareSearchesGPUPKiS0_iPbS1_ --------------------------
	.section	.nv.info._Z18CompareSearchesGPUPKiS0_iPbS1_,"",@"SHT_CUDA_INFO"
	.sectionflags	@""
	.align	4


	//----- nvinfo : EIATTR_CUDA_API_VERSION
	.align		4
        /*0000*/ 	.byte	0x04, 0x37
        /*0002*/ 	.short	(.L_54 - .L_53)
.L_53:
        /*0004*/ 	.word	0x00000082


	//----- nvinfo : EIATTR_KPARAM_INFO
	.align		4
.L_54:
        /*0008*/ 	.byte	0x04, 0x17
        /*000a*/ 	.short	(.L_56 - .L_55)
.L_55:
        /*000c*/ 	.word	0x00000000
        /*0010*/ 	.short	0x0004
        /*0012*/ 	.short	0x0020
        /*0014*/ 	.byte	0x00, 0xf5, 0x21, 0x00


	//----- nvinfo : EIATTR_KPARAM_INFO
	.align		4
.L_56:
        /*0018*/ 	.byte	0x04, 0x17
        /*001a*/ 	.short	(.L_58 - .L_57)
.L_57:
        /*001c*/ 	.word	0x00000000
        /*0020*/ 	.short	0x0003
        /*0022*/ 	.short	0x0018
        /*0024*/ 	.byte	0x00, 0xf5, 0x21, 0x00


	//----- nvinfo : EIATTR_KPARAM_INFO
	.align		4
.L_58:
        /*0028*/ 	.byte	0x04, 0x17
        /*002a*/ 	.short	(.L_60 - .L_59)
.L_59:
        /*002c*/ 	.word	0x00000000
        /*0030*/ 	.short	0x0002
        /*0032*/ 	.short	0x0010
        /*0034*/ 	.byte	0x00, 0xf0, 0x11, 0x00


	//----- nvinfo : EIATTR_KPARAM_INFO
	.align		4
.L_60:
        /*0038*/ 	.byte	0x04, 0x17
        /*003a*/ 	.short	(.L_62 - .L_61)
.L_61:
        /*003c*/ 	.word	0x00000000
        /*0040*/ 	.short	0x0001
        /*0042*/ 	.short	0x0008
        /*0044*/ 	.byte	0x00, 0xf5, 0x21, 0x00


	//----- nvinfo : EIATTR_KPARAM_INFO
	.align		4
.L_62:
        /*0048*/ 	.byte	0x04, 0x17
        /*004a*/ 	.short	(.L_64 - .L_63)
.L_63:
        /*004c*/ 	.word	0x00000000
        /*0050*/ 	.short	0x0000
        /*0052*/ 	.short	0x0000
        /*0054*/ 	.byte	0x00, 0xf5, 0x21, 0x00


	//----- nvinfo : EIATTR_SPARSE_MMA_MASK
	.align		4
.L_64:
        /*0058*/ 	.byte	0x03, 0x50
        /*005a*/ 	.short	0x0000


	//----- nvinfo : EIATTR_MAXREG_COUNT
	.align		4
        /*005c*/ 	.byte	0x03, 0x1b
        /*005e*/ 	.short	0x00ff


	//----- nvinfo : EIATTR_MERCURY_ISA_VERSION
	.align		4
        /*0060*/ 	.byte	0x03, 0x5f
        /*0062*/ 	.short	0x0101


	//----- nvinfo : EIATTR_VRC_CTA_INIT_COUNT
	.align		4
        /*0064*/ 	.byte	0x02, 0x4a
	.zero		1
	.zero		1


	//----- nvinfo : EIATTR_EXIT_INSTR_OFFSETS
	.align		4
        /*0068*/ 	.byte	0x04, 0x1c
        /*006a*/ 	.short	(.L_66 - .L_65)


	//   ....[0]....
.L_65:
        /*006c*/ 	.word	0x00000070


	//   ....[1]....
        /*0070*/ 	.word	0x000001e0


	//----- nvinfo : EIATTR_CRS_STACK_SIZE
	.align		4
.L_66:
        /*0074*/ 	.byte	0x04, 0x1e
        /*0076*/ 	.short	(.L_68 - .L_67)
.L_67:
        /*0078*/ 	.word	0x00000000


	//----- nvinfo : EIATTR_CBANK_PARAM_SIZE
	.align		4
.L_68:
        /*007c*/ 	.byte	0x03, 0x19
        /*007e*/ 	.short	0x0028


	//----- nvinfo : EIATTR_PARAM_CBANK
	.align		4
        /*0080*/ 	.byte	0x04, 0x0a
        /*0082*/ 	.short	(.L_70 - .L_69)
	.align		4
.L_69:
        /*0084*/ 	.word	index@(.nv.constant0._Z18CompareSearchesGPUPKiS0_iPbS1_)
        /*0088*/ 	.short	0x0380
        /*008a*/ 	.short	0x0028


	//----- nvinfo : EIATTR_SW_WAR
	.align		4
.L_70:
        /*008c*/ 	.byte	0x04, 0x36
        /*008e*/ 	.short	(.L_72 - .L_71)
.L_71:
        /*0090*/ 	.word	0x00000008
.L_72:


//--------------------- .nv.info._Z14InitializeBoolPbi --------------------------
	.section	.nv.info._Z14InitializeBoolPbi,"",@"SHT_CUDA_INFO"
	.sectionflags	@""
	.align	4


	//----- nvinfo : EIATTR_CUDA_API_VERSION
	.align		4
        /*0000*/ 	.byte	0x04, 0x37
        /*0002*/ 	.short	(.L_74 - .L_73)
.L_73:
        /*0004*/ 	.word	0x00000082


	//----- nvinfo : EIATTR_KPARAM_INFO
	.align		4
.L_74:
        /*0008*/ 	.byte	0x04, 0x17
        /*000a*/ 	.short	(.L_76 - .L_75)
.L_75:
        /*000c*/ 	.word	0x00000000
        /*0010*/ 	.short	0x0001
        /*0012*/ 	.short	0x0008
        /*0014*/ 	.byte	0x00, 0xf0, 0x11, 0x00


	//----- nvinfo : EIATTR_KPARAM_INFO
	.align		4
.L_76:
        /*0018*/ 	.byte	0x04, 0x17
        /*001a*/ 	.short	(.L_78 - .L_77)
.L_77:
        /*001c*/ 	.word	0x00000000
        /*0020*/ 	.short	0x0000
        /*0022*/ 	.short	0x0000
        /*0024*/ 	.byte	0x00, 0xf5, 0x21, 0x00


	//----- nvinfo : EIATTR_SPARSE_MMA_MASK
	.align		4
.L_78:
        /*0028*/ 	.byte	0x03, 0x50
        /*002a*/ 	.short	0x0000


	//----- nvinfo : EIATTR_MAXREG_COUNT
	.align		4
        /*002c*/ 	.byte	0x03, 0x1b
        /*002e*/ 	.short	0x00ff


	//----- nvinfo : EIATTR_MERCURY_ISA_VERSION
	.align		4
        /*0030*/ 	.byte	0x03, 0x5f
        /*0032*/ 	.short	0x0101


	//----- nvinfo : EIATTR_VRC_CTA_INIT_COUNT
	.align		4
        /*0034*/ 	.byte	0x02, 0x4a
	.zero		1
	.zero		1


	//----- nvinfo : EIATTR_EXIT_INSTR_OFFSETS
	.align		4
        /*0038*/ 	.byte	0x04, 0x1c
        /*003a*/ 	.short	(.L_80 - .L_79)


	//   ....[0]....
.L_79:
        /*003c*/ 	.word	0x00000090


	//   ....[1]....
        /*0040*/ 	.word	0x00000340


	//   ....[2]....
        /*0044*/ 	.word	0x00000460


	//----- nvinfo : EIATTR_CRS_STACK_SIZE
	.align		4
.L_80:
        /*0048*/ 	.byte	0x04, 0x1e
        /*004a*/ 	.short	(.L_82 - .L_81)
.L_81:
        /*004c*/ 	.word	0x00000000


	//----- nvinfo : EIATTR_CBANK_PARAM_SIZE
	.align		4
.L_82:
        /*0050*/ 	.byte	0x03, 0x19
        /*0052*/ 	.short	0x000c


	//----- nvinfo : EIATTR_PARAM_CBANK
	.align		4
        /*0054*/ 	.byte	0x04, 0x0a
        /*0056*/ 	.short	(.L_84 - .L_83)
	.align		4
.L_83:
        /*0058*/ 	.word	index@(.nv.constant0._Z14InitializeBoolPbi)
        /*005c*/ 	.short	0x0380
        /*005e*/ 	.short	0x000c


	//----- nvinfo : EIATTR_SW_WAR
	.align		4
.L_84:
        /*0060*/ 	.byte	0x04, 0x36
        /*0062*/ 	.short	(.L_86 - .L_85)
.L_85:
        /*0064*/ 	.word	0x00000008
.L_86:


//--------------------- .nv.info._Z17InitializeIndicesPii --------------------------
	.section	.nv.info._Z17InitializeIndicesPii,"",@"SHT_CUDA_INFO"
	.sectionflags	@""
	.align	4


	//----- nvinfo : EIATTR_CUDA_API_VERSION
	.align		4
        /*0000*/ 	.byte	0x04, 0x37
        /*0002*/ 	.short	(.L_88 - .L_87)
.L_87:
        /*0004*/ 	.word	0x00000082


	//----- nvinfo : EIATTR_KPARAM_INFO
	.align		4
.L_88:
        /*0008*/ 	.byte	0x04, 0x17
        /*000a*/ 	.short	(.L_90 - .L_89)
.L_89:
        /*000c*/ 	.word	0x00000000
        /*0010*/ 	.short	0x0001
        /*0012*/ 	.short	0x0008
        /*0014*/ 	.byte	0x00, 0xf0, 0x11, 0x00


	//----- nvinfo : EIATTR_KPARAM_INFO
	.align		4
.L_90:
        /*0018*/ 	.byte	0x04, 0x17
        /*001a*/ 	.short	(.L_92 - .L_91)
.L_91:
        /*001c*/ 	.word	0x00000000
        /*0020*/ 	.short	0x0000
        /*0022*/ 	.short	0x0000
        /*0024*/ 	.byte	0x00, 0xf5, 0x21, 0x00


	//----- nvinfo : EIATTR_SPARSE_MMA_MASK
	.align		4
.L_92:
        /*0028*/ 	.byte	0x03, 0x50
        /*002a*/ 	.short	0x0000


	//----- nvinfo : EIATTR_MAXREG_COUNT
	.align		4
        /*002c*/ 	.byte	0x03, 0x1b
        /*002e*/ 	.short	0x00ff


	//----- nvinfo : EIATTR_MERCURY_ISA_VERSION
	.align		4
        /*0030*/ 	.byte	0x03, 0x5f
        /*0032*/ 	.short	0x0101


	//----- nvinfo : EIATTR_VRC_CTA_INIT_COUNT
	.align		4
        /*0034*/ 	.byte	0x02, 0x4a
	.zero		1
	.zero		1


	//----- nvinfo : EIATTR_EXIT_INSTR_OFFSETS
	.align		4
        /*0038*/ 	.byte	0x04, 0x1c
        /*003a*/ 	.short	(.L_94 - .L_93)


	//   ....[0]....
.L_93:
        /*003c*/ 	.word	0x00000090


	//   ....[1]....
        /*0040*/ 	.word	0x00000340


	//   ....[2]....
        /*0044*/ 	.word	0x00000420


	//----- nvinfo : EIATTR_CRS_STACK_SIZE
	.align		4
.L_94:
        /*0048*/ 	.byte	0x04, 0x1e
        /*004a*/ 	.short	(.L_96 - .L_95)
.L_95:
        /*004c*/ 	.word	0x00000000


	//----- nvinfo : EIATTR_CBANK_PARAM_SIZE
	.align		4
.L_96:
        /*0050*/ 	.byte	0x03, 0x19
        /*0052*/ 	.short	0x000c


	//----- nvinfo : EIATTR_PARAM_CBANK
	.align		4
        /*0054*/ 	.byte	0x04, 0x0a
        /*0056*/ 	.short	(.L_98 - .L_97)
	.align		4
.L_97:
        /*0058*/ 	.word	index@(.nv.constant0._Z17InitializeIndicesPii)
        /*005c*/ 	.short	0x0380
        /*005e*/ 	.short	0x000c


	//----- nvinfo : EIATTR_SW_WAR
	.align		4
.L_98:
        /*0060*/ 	.byte	0x04, 0x36
        /*0062*/ 	.short	(.L_100 - .L_99)
.L_99:
        /*0064*/ 	.word	0x00000008
.L_100:


//--------------------- .nv.info._Z19InitializeParticlesPfiyff --------------------------
	.section	.nv.info._Z19InitializeParticlesPfiyff,"",@"SHT_CUDA_INFO"
	.sectionflags	@""
	.align	4


	//----- nvinfo : EIATTR_CUDA_API_VERSION
	.align		4
        /*0000*/ 	.byte	0x04, 0x37
        /*0002*/ 	.short	(.L_102 - .L_101)
.L_101:
        /*0004*/ 	.word	0x00000082


	//----- nvinfo : EIATTR_KPARAM_INFO
	.align		4
.L_102:
        /*0008*/ 	.byte	0x04, 0x17
        /*000a*/ 	.short	(.L_104 - .L_103)
.L_103:
        /*000c*/ 	.word	0x00000000
        /*0010*/ 	.short	0x0004
        /*0012*/ 	.short	0x001c
        /*0014*/ 	.byte	0x00, 0xf0, 0x11, 0x00


	//----- nvinfo : EIATTR_KPARAM_INFO
	.align		4
.L_104:
        /*0018*/ 	.byte	0x04, 0x17
        /*001a*/ 	.short	(.L_106 - .L_105)
.L_105:
        /*001c*/ 	.word	0x00000000
        /*0020*/ 	.short	0x0003
        /*0022*/ 	.short	0x0018
        /*0024*/ 	.byte	0x00, 0xf0, 0x11, 0x00


	//----- nvinfo : EIATTR_KPARAM_INFO
	.align		4
.L_106:
        /*0028*/ 	.byte	0x04, 0x17
        /*002a*/ 	.short	(.L_108 - .L_107)
.L_107:
        /*002c*/ 	.word	0x00000000
        /*0030*/ 	.short	0x0002
        /*0032*/ 	.short	0x0010
        /*0034*/ 	.byte	0x00, 0xf0, 0x21, 0x00


	//----- nvinfo : EIATTR_KPARAM_INFO
	.align		4
.L_108:
        /*0038*/ 	.byte	0x04, 0x17
        /*003a*/ 	.short	(.L_110 - .L_109)
.L_109:
        /*003c*/ 	.word	0x00000000
        /*0040*/ 	.short	0x0001
        /*0042*/ 	.short	0x0008
        /*0044*/ 	.byte	0x00, 0xf0, 0x11, 0x00


	//----- nvinfo : EIATTR_KPARAM_INFO
	.align		4
.L_110:
        /*0048*/ 	.byte	0x04, 0x17
        /*004a*/ 	.short	(.L_112 - .L_111)
.L_111:
        /*004c*/ 	.word	0x00000000
        /*0050*/ 	.short	0x0000
        /*0052*/ 	.short	0x0000
        /*0054*/ 	.byte	0x00, 0xf5, 0x21, 0x00


	//----- nvinfo : EIATTR_SPARSE_MMA_MASK
	.align		4
.L_112:
        /*0058*/ 	.byte	0x03, 0x50
        /*005a*/ 	.short	0x0000


	//----- nvinfo : EIATTR_MAXREG_COUNT
	.align		4
        /*005c*/ 	.byte	0x03, 0x1b
        /*005e*/ 	.short	0x00ff


	//----- nvinfo : EIATTR_MERCURY_ISA_VERSION
	.align		4
        /*0060*/ 	.byte	0x03, 0x5f
        /*0062*/ 	.short	0x0101


	//----- nvinfo : EIATTR_VRC_CTA_INIT_COUNT
	.align		4
        /*0064*/ 	.byte	0x02, 0x4a
	.zero		1
	.zero		1


	//----- nvinfo : EIATTR_EXIT_INSTR_OFFSETS
	.align		4
        /*0068*/ 	.byte	0x04, 0x1c
        /*006a*/ 	.short	(.L_114 - .L_113)


	//   ....[0]....
.L_113:
        /*006c*/ 	.word	0x00002700


	//   ....[1]....
        /*0070*/ 	.word	0x00002b40


	//   ....[2]....
        /*0074*/ 	.word	0x00002eb0


	//----- nvinfo : EIATTR_CRS_STACK_SIZE
	.align		4
.L_114:
        /*0078*/ 	.byte	0x04, 0x1e
        /*007a*/ 	.short	(.L_116 - .L_115)
.L_115:
        /*007c*/ 	.word	0x00000000


	//----- nvinfo : EIATTR_CBANK_PARAM_SIZE
	.align		4
.L_116:
        /*0080*/ 	.byte	0x03, 0x19
        /*0082*/ 	.short	0x0020


	//----- nvinfo : EIATTR_PARAM_CBANK
	.align		4
        /*0084*/ 	.byte	0x04, 0x0a
        /*0086*/ 	.short	(.L_118 - .L_117)
	.align		4
.L_117:
        /*0088*/ 	.word	index@(.nv.constant0._Z19InitializeParticlesPfiyff)
        /*008c*/ 	.short	0x0380
        /*008e*/ 	.short	0x0020


	//----- nvinfo : EIATTR_SW_WAR
	.align		4
.L_118:
        /*0090*/ 	.byte	0x04, 0x36
        /*0092*/ 	.short	(.L_120 - .L_119)
.L_119:
        /*0094*/ 	.word	0x00000008
.L_120:


//--------------------- .nv.info._Z14InitializeGridPfffi --------------------------
	.section	.nv.info._Z14InitializeGridPfffi,"",@"SHT_CUDA_INFO"
	.sectionflags	@""
	.align	4


	//----- nvinfo : EIATTR_CUDA_API_VERSION
	.align		4
        /*0000*/ 	.byte	0x04, 0x37
        /*0002*/ 	.short	(.L_122 - .L_121)
.L_121:
        /*0004*/ 	.word	0x00000082


	//----- nvinfo : EIATTR_KPARAM_INFO
	.align		4
.L_122:
        /*0008*/ 	.byte	0x04, 0x17
        /*000a*/ 	.short	(.L_124 - .L_123)
.L_123:
        /*000c*/ 	.word	0x00000000
        /*0010*/ 	.short	0x0003
        /*0012*/ 	.short	0x0010
        /*0014*/ 	.byte	0x00, 0xf0, 0x11, 0x00


	//----- nvinfo : EIATTR_KPARAM_INFO
	.align		4
.L_124:
        /*0018*/ 	.byte	0x04, 0x17
        /*001a*/ 	.short	(.L_126 - .L_125)
.L_125:
        /*001c*/ 	.word	0x00000000
        /*0020*/ 	.short	0x0002
        /*0022*/ 	.short	0x000c
        /*0024*/ 	.byte	0x00, 0xf0, 0x11, 0x00


	//----- nvinfo : EIATTR_KPARAM_INFO
	.align		4
.L_126:
        /*0028*/ 	.byte	0x04, 0x17
        /*002a*/ 	.short	(.L_128 - .L_127)
.L_127:
        /*002c*/ 	.word	0x00000000
        /*0030*/ 	.short	0x0001
        /*0032*/ 	.short	0x0008
        /*0034*/ 	.byte	0x00, 0xf0, 0x11, 0x00


	//----- nvinfo : EIATTR_KPARAM_INFO
	.align		4
.L_128:
        /*0038*/ 	.byte	0x04, 0x17
        /*003a*/ 	.short	(.L_130 - .L_129)
.L_129:
        /*003c*/ 	.word	0x00000000
        /*0040*/ 	.short	0x0000
        /*0042*/ 	.short	0x0000
        /*0044*/ 	.byte	0x00, 0xf5, 0x21, 0x00


	//----- nvinfo : EIATTR_SPARSE_MMA_MASK
	.align		4
.L_130:
        /*0048*/ 	.byte	0x03, 0x50
        /*004a*/ 	.short	0x0000


	//----- nvinfo : EIATTR_MAXREG_COUNT
	.align		4
        /*004c*/ 	.byte	0x03, 0x1b
        /*004e*/ 	.short	0x00ff


	//----- nvinfo : EIATTR_MERCURY_ISA_VERSION
	.align		4
        /*0050*/ 	.byte	0x03, 0x5f
        /*0052*/ 	.short	0x0101


	//----- nvinfo : EIATTR_VRC_CTA_INIT_COUNT
	.align		4
        /*0054*/ 	.byte	0x02, 0x4a
	.zero		1
	.zero		1


	//----- nvinfo : EIATTR_EXIT_INSTR_OFFSETS
	.align		4
        /*0058*/ 	.byte	0x04, 0x1c
        /*005a*/ 	.short	(.L_132 - .L_131)


	//   ....[0]....
.L_131:
        /*005c*/ 	.word	0x00000090


	//   ....[1]....
        /*0060*/ 	.word	0x00000380


	//   ....[2]....
        /*0064*/ 	.word	0x000004f0


	//----- nvinfo : EIATTR_CRS_STACK_SIZE
	.align		4
.L_132:
        /*0068*/ 	.byte	0x04, 0x1e
        /*006a*/ 	.short	(.L_134 - .L_133)
.L_133:
        /*006c*/ 	.word	0x00000000


	//----- nvinfo : EIATTR_CBANK_PARAM_SIZE
	.align		4
.L_134:
        /*0070*/ 	.byte	0x03, 0x19
        /*0072*/ 	.short	0x0014


	//----- nvinfo : EIATTR_PARAM_CBANK
	.align		4
        /*0074*/ 	.byte	0x04, 0x0a
        /*0076*/ 	.short	(.L_136 - .L_135)
	.align		4
.L_135:
        /*0078*/ 	.word	index@(.nv.constant0._Z14InitializeGridPfffi)
        /*007c*/ 	.short	0x0380
        /*007e*/ 	.short	0x0014


	//----- nvinfo : EIATTR_SW_WAR
	.align		4
.L_136:
        /*0080*/ 	.byte	0x04, 0x36
        /*0082*/ 	.short	(.L_138 - .L_137)
.L_137:
        /*0084*/ 	.word	0x00000008
.L_138:


//--------------------- .nv.info._Z15LinearSearchGPUPKfiS0_iPi --------------------------
	.section	.nv.info._Z15LinearSearchGPUPKfiS0_iPi,"",@"SHT_CUDA_INFO"
	.sectionflags	@""
	.align	4


	//----- nvinfo : EIATTR_CUDA_API_VERSION
	.align		4
        /*0000*/ 	.byte	0x04, 0x37
        /*0002*/ 	.short	(.L_140 - .L_139)
.L_139:
        /*0004*/ 	.word	0x00000082


	//----- nvinfo : EIATTR_KPARAM_INFO
	.align		4
.L_140:
        /*0008*/ 	.byte	0x04, 0x17
        /*000a*/ 	.short	(.L_142 - .L_141)
.L_141:
        /*000c*/ 	.word	0x00000000
        /*0010*/ 	.short	0x0004
        /*0012*/ 	.short	0x0020
        /*0014*/ 	.byte	0x00, 0xf5, 0x21, 0x00


	//----- nvinfo : EIATTR_KPARAM_INFO
	.align		4
.L_142:
        /*0018*/ 	.byte	0x04, 0x17
        /*001a*/ 	.short	(.L_144 - .L_143)
.L_143:
        /*001c*/ 	.word	0x00000000
        /*0020*/ 	.short	0x0003
        /*0022*/ 	.short	0x0018
        /*0024*/ 	.byte	0x00, 0xf0, 0x11, 0x00


	//----- nvinfo : EIATTR_KPARAM_INFO
	.align		4
.L_144:
        /*0028*/ 	.byte	0x04, 0x17
        /*002a*/ 	.short	(.L_146 - .L_145)
.L_145:
        /*002c*/ 	.word	0x00000000
        /*0030*/ 	.short	0x0002
        /*0032*/ 	.short	0x0010
        /*0034*/ 	.byte	0x00, 0xf5, 0x21, 0x00


	//----- nvinfo : EIATTR_KPARAM_INFO
	.align		4
.L_146:
        /*0038*/ 	.byte	0x04, 0x17
        /*003a*/ 	.short	(.L_148 - .L_147)
.L_147:
        /*003c*/ 	.word	0x00000000
        /*0040*/ 	.short	0x0001
        /*0042*/ 	.short	0x0008
        /*0044*/ 	.byte	0x00, 0xf0, 0x11, 0x00


	//----- nvinfo : EIATTR_KPARAM_INFO
	.align		4
.L_148:
        /*0048*/ 	.byte	0x04, 0x17
        /*004a*/ 	.short	(.L_150 - .L_149)
.L_149:
        /*004c*/ 	.word	0x00000000
        /*0050*/ 	.short	0x0000
        /*0052*/ 	.short	0x0000
        /*0054*/ 	.byte	0x00, 0xf5, 0x21, 0x00


	//----- nvinfo : EIATTR_SPARSE_MMA_MASK
	.align		4
.L_150:
        /*0058*/ 	.byte	0x03, 0x50
        /*005a*/ 	.short	0x0000


	//----- nvinfo : EIATTR_MAXREG_COUNT
	.align		4
        /*005c*/ 	.byte	0x03, 0x1b
        /*005e*/ 	.short	0x00ff


	//----- nvinfo : EIATTR_MERCURY_ISA_VERSION
	.align		4
        /*0060*/ 	.byte	0x03, 0x5f
        /*0062*/ 	.short	0x0101


	//----- nvinfo : EIATTR_VRC_CTA_INIT_COUNT
	.align		4
        /*0064*/ 	.byte	0x02, 0x4a
	.zero		1
	.zero		1


	//----- nvinfo : EIATTR_EXIT_INSTR_OFFSETS
	.align		4
        /*0068*/ 	.byte	0x04, 0x1c
        /*006a*/ 	.short	(.L_152 - .L_151)


	//   ....[0]....
.L_151:
        /*006c*/ 	.word	0x00000090


	//   ....[1]....
        /*0070*/ 	.word	0x00000710


	//----- nvinfo : EIATTR_CRS_STACK_SIZE
	.align		4
.L_152:
        /*0074*/ 	.byte	0x04, 0x1e
        /*0076*/ 	.short	(.L_154 - .L_153)
.L_153:
        /*0078*/ 	.word	0x00000000


	//----- nvinfo : EIATTR_CBANK_PARAM_SIZE
	.align		4
.L_154:
        /*007c*/ 	.byte	0x03, 0x19
        /*007e*/ 	.short	0x0028


	//----- nvinfo : EIATTR_PARAM_CBANK
	.align		4
        /*0080*/ 	.byte	0x04, 0x0a
        /*0082*/ 	.short	(.L_156 - .L_155)
	.align		4
.L_155:
        /*0084*/ 	.word	index@(.nv.constant0._Z15LinearSearchGPUPKfiS0_iPi)
        /*0088*/ 	.short	0x0380
        /*008a*/ 	.short	0x0028


	//----- nvinfo : EIATTR_SW_WAR
	.align		4
.L_156:
        /*008c*/ 	.byte	0x04, 0x36
        /*008e*/ 	.short	(.L_158 - .L_157)
.L_157:
        /*0090*/ 	.word	0x00000008
.L_158:


//--------------------- .nv.info._Z15BinarySearchGPUPKfiS0_iPi --------------------------
	.section	.nv.info._Z15BinarySearchGPUPKfiS0_iPi,"",@"SHT_CUDA_INFO"
	.sectionflags	@""
	.align	4


	//----- nvinfo : EIATTR_CUDA_API_VERSION
	.align		4
        /*0000*/ 	.byte	0x04, 0x37
        /*0002*/ 	.short	(.L_160 - .L_159)
.L_159:
        /*0004*/ 	.word	0x00000082


	//----- nvinfo : EIATTR_KPARAM_INFO
	.align		4
.L_160:
        /*0008*/ 	.byte	0x04, 0x17
        /*000a*/ 	.short	(.L_162 - .L_161)
.L_161:
        /*000c*/ 	.word	0x00000000
        /*0010*/ 	.short	0x0004
        /*0012*/ 	.short	0x0020
        /*0014*/ 	.byte	0x00, 0xf5, 0x21, 0x00


	//----- nvinfo : EIATTR_KPARAM_INFO
	.align		4
.L_162:
        /*0018*/ 	.byte	0x04, 0x17
        /*001a*/ 	.short	(.L_164 - .L_163)
.L_163:
        /*001c*/ 	.word	0x00000000
        /*0020*/ 	.short	0x0003
        /*0022*/ 	.short	0x0018
        /*0024*/ 	.byte	0x00, 0xf0, 0x11, 0x00


	//----- nvinfo : EIATTR_KPARAM_INFO
	.align		4
.L_164:
        /*0028*/ 	.byte	0x04, 0x17
        /*002a*/ 	.short	(.L_166 - .L_165)
.L_165:
        /*002c*/ 	.word	0x00000000
        /*0030*/ 	.short	0x0002
        /*0032*/ 	.short	0x0010
        /*0034*/ 	.byte	0x00, 0xf5, 0x21, 0x00


	//----- nvinfo : EIATTR_KPARAM_INFO
	.align		4
.L_166:
        /*0038*/ 	.byte	0x04, 0x17
        /*003a*/ 	.short	(.L_168 - .L_167)
.L_167:
        /*003c*/ 	.word	0x00000000
        /*0040*/ 	.short	0x0001
        /*0042*/ 	.short	0x0008
        /*0044*/ 	.byte	0x00, 0xf0, 0x11, 0x00


	//----- nvinfo : EIATTR_KPARAM_INFO
	.align		4
.L_168:
        /*0048*/ 	.byte	0x04, 0x17
        /*004a*/ 	.short	(.L_170 - .L_169)
.L_169:
        /*004c*/ 	.word	0x00000000
        /*0050*/ 	.short	0x0000
        /*0052*/ 	.short	0x0000
        /*0054*/ 	.byte	0x00, 0xf5, 0x21, 0x00


	//----- nvinfo : EIATTR_SPARSE_MMA_MASK
	.align		4
.L_170:
        /*0058*/ 	.byte	0x03, 0x50
        /*005a*/ 	.short	0x0000


	//----- nvinfo : EIATTR_MAXREG_COUNT
	.align		4
        /*005c*/ 	.byte	0x03, 0x1b
        /*005e*/ 	.short	0x00ff


	//----- nvinfo : EIATTR_MERCURY_ISA_VERSION
	.align		4
        /*0060*/ 	.byte	0x03, 0x5f
        /*0062*/ 	.short	0x0101


	//----- nvinfo : EIATTR_VRC_CTA_INIT_COUNT
	.align		4
        /*0064*/ 	.byte	0x02, 0x4a
	.zero		1
	.zero		1


	//----- nvinfo : EIATTR_EXIT_INSTR_OFFSETS
	.align		4
        /*0068*/ 	.byte	0x04, 0x1c
        /*006a*/ 	.short	(.L_172 - .L_171)


	//   ....[0]....
.L_171:
        /*006c*/ 	.word	0x00000070


	//   ....[1]....
        /*0070*/ 	.word	0x000000a0


	//   ....[2]....
        /*0074*/ 	.word	0x000004e0


	//----- nvinfo : EIATTR_CRS_STACK_SIZE
	.align		4
.L_172:
        /*0078*/ 	.byte	0x04, 0x1e
        /*007a*/ 	.short	(.L_174 - .L_173)
.L_173:
        /*007c*/ 	.word	0x00000000


	//----- nvinfo : EIATTR_CBANK_PARAM_SIZE
	.align		4
.L_174:
        /*0080*/ 	.byte	0x03, 0x19
        /*0082*/ 	.short	0x0028


	//----- nvinfo : EIATTR_PARAM_CBANK
	.align		4
        /*0084*/ 	.byte	0x04, 0x0a
        /*0086*/ 	.short	(.L_176 - .L_175)
	.align		4
.L_175:
        /*0088*/ 	.word	index@(.nv.constant0._Z15BinarySearchGPUPKfiS0_iPi)
        /*008c*/ 	.short	0x0380
        /*008e*/ 	.short	0x0028


	//----- nvinfo : EIATTR_SW_WAR
	.align		4
.L_176:
        /*0090*/ 	.byte	0x04, 0x36
        /*0092*/ 	.short	(.L_178 - .L_177)
.L_177:
        /*0094*/ 	.word	0x00000008
.L_178:


//--------------------- .nv.callgraph             --------------------------
	.section	.nv.callgraph,"",@"SHT_CUDA_CALLGRAPH"
	.align	4
	.sectionentsize	8
	.align		4
        /*0000*/ 	.word	0x00000000
	.align		4
        /*0004*/ 	.word	0xffffffff
	.align		4
        /*0008*/ 	.word	0x00000000
	.align		4
        /*000c*/ 	.word	0xfffffffe
	.align		4
        /*0010*/ 	.word	0x00000000
	.align		4
        /*0014*/ 	.word	0xfffffffd
	.align		4
        /*0018*/ 	.word	0x00000000
	.align		4
        /*001c*/ 	.word	0xfffffffc


//--------------------- .nv.constant4             --------------------------
	.section	.nv.constant4,"a",@progbits
	.align	8
	.align		8
.nv.constant4:
        /*0000*/ 	.dword	precalc_xorwow_matrix
	.align		8
        /*0008*/ 	.dword	precalc_xorwow_offset_matrix
	.align		8
        /*0010*/ 	.dword	mrg32k3aM1
	.align		8
        /*0018*/ 	.dword	mrg32k3aM2
	.align		8
        /*0020*/ 	.dword	mrg32k3aM1SubSeq
	.align		8
        /*0028*/ 	.dword	mrg32k3aM2SubSeq
	.align		8
        /*0030*/ 	.dword	mrg32k3aM1Seq
	.align		8
        /*0038*/ 	.dword	mrg32k3aM2Seq


//--------------------- .nv.constant3             --------------------------
	.section	.nv.constant3,"a",@progbits
	.align	8
.nv.constant3:
	.type		__cr_lgamma_table,@object
	.size		__cr_lgamma_table,(.L_8 - __cr_lgamma_table)
__cr_lgamma_table:
        /*0000*/ 	.byte	0x00, 0x00, 0x00, 0x00, 0x00, 0x00, 0x00, 0x00, 0x00, 0x00, 0x00, 0x00, 0x00, 0x00, 0x00, 0x00
        /*0010*/ 	.byte	0xef, 0x39, 0xfa, 0xfe, 0x42, 0x2e, 0xe6, 0x3f, 0x02, 0x20, 0x2a, 0xfa, 0x0b, 0xab, 0xfc, 0x3f
        /*0020*/ 	.byte	0xf9, 0x2c, 0x92, 0x7c, 0xa7, 0x6c, 0x09, 0x40, 0xc9, 0x79, 0x44, 0x3c, 0x64, 0x26, 0x13, 0x40
        /*0030*/ 	.byte	0xca, 0x01, 0xcf, 0x3a, 0x27, 0x51, 0x1a, 0x40, 0x30, 0xcc, 0x2d, 0xf3, 0xe1, 0x0c, 0x21, 0x40
        /*0040*/ 	.byte	0x0d, 0xb7, 0xfc, 0x82, 0x8e, 0x35, 0x25, 0x40
.L_8:


//--------------------- .text._Z18CompareSearchesGPUPKiS0_iPbS1_ --------------------------
	.section	.text._Z18CompareSearchesGPUPKiS0_iPbS1_,"ax",@progbits
	.align	128
        .global         _Z18CompareSearchesGPUPKiS0_iPbS1_
        .type           _Z18CompareSearchesGPUPKiS0_iPbS1_,@function
        .size           _Z18CompareSearchesGPUPKiS0_iPbS1_,(.L_x_66 - _Z18CompareSearchesGPUPKiS0_iPbS1_)
        .other          _Z18CompareSearchesGPUPKiS0_iPbS1_,@"STO_CUDA_ENTRY STV_DEFAULT"
_Z18CompareSearchesGPUPKiS0_iPbS1_:
.text._Z18CompareSearchesGPUPKiS0_iPbS1_:
[----:B------:R-:W-:Y:S01]  /*0000*/  LDC R1, c[0x0][0x37c] ;  /* 0x0000df00ff017b82 */ /* 0x000fe20000000800 */
[----:B------:R-:W0:Y:S01]  /*0010*/  S2R R0, SR_TID.X ;  /* 0x0000000000007919 */ /* 0x000e220000002100 */
[----:B------:R-:W0:Y:S01]  /*0020*/  LDCU UR4, c[0x0][0x360] ;  /* 0x00006c00ff0477ac */ /* 0x000e220008000800 */
[----:B------:R-:W0:Y:S01]  /*0030*/  S2R R3, SR_CTAID.X ;  /* 0x0000000000037919 */ /* 0x000e220000002500 */
[----:B------:R-:W1:Y:S01]  /*0040*/  LDCU UR5, c[0x0][0x390] ;  /* 0x00007200ff0577ac */ /* 0x000e620008000800 */
[----:B0-----:R-:W-:-:S05]  /*0050*/  IMAD R0, R3, UR4, R0 ;  /* 0x0000000403007c24 */ /* 0x001fca000f8e0200 */
[----:B-1----:R-:W-:-:S13]  /*0060*/  ISETP.GE.AND P0, PT, R0, UR5, PT ;  /* 0x0000000500007c0c */ /* 0x002fda000bf06270 */
[----:B------:R-:W-:Y:S05]  /*0070*/  @P0 EXIT ;  /* 0x000000000000094d */ /* 0x000fea0003800000 */
[----:B------:R-:W0:Y:S01]  /*0080*/  LDC.64 R10, c[0x0][0x380] ;  /* 0x0000e000ff0a7b82 */ /* 0x000e220000000a00 */
[----:B------:R-:W1:Y:S01]  /*0090*/  LDCU UR5, c[0x0][0x370] ;  /* 0x00006e00ff0577ac */ /* 0x000e620008000800 */
[----:B------:R-:W2:Y:S06]  /*00a0*/  LDCU.64 UR6, c[0x0][0x358] ;  /* 0x00006b00ff0677ac */ /* 0x000eac0008000a00 */
[----:B------:R-:W3:Y:S01]  /*00b0*/  LDC.64 R12, c[0x0][0x388] ;  /* 0x0000e200ff0c7b82 */ /* 0x000ee20000000a00 */
[----:B------:R-:W4:Y:S01]  /*00c0*/  LDCU UR8, c[0x0][0x390] ;  /* 0x00007200ff0877ac */ /* 0x000f220008000800 */
[----:B-1----:R-:W-:-:S12]  /*00d0*/  UIMAD UR4, UR4, UR5, URZ ;  /* 0x00000005040472a4 */ /* 0x002fd8000f8e02ff */
.L_x_0:
[----:B0-----:R-:W-:-:S04]  /*00e0*/  IMAD.WIDE R2, R0, 0x4, R10 ;  /* 0x0000000400027825 */ /* 0x001fc800078e020a */
[----:B---3--:R-:W-:Y:S02]  /*00f0*/  IMAD.WIDE R4, R0, 0x4, R12 ;  /* 0x0000000400047825 */ /* 0x008fe400078e020c */
[----:B--2---:R-:W2:Y:S04]  /*0100*/  LDG.E R2, desc[UR6][R2.64] ;  /* 0x0000000602027981 */ /* 0x004ea8000c1e1900 */
[----:B------:R-:W2:Y:S01]  /*0110*/  LDG.E R5, desc[UR6][R4.64] ;  /* 0x0000000604057981 */ /* 0x000ea2000c1e1900 */
[----:B------:R-:W-:Y:S01]  /*0120*/  IMAD.MOV.U32 R14, RZ, RZ, 0x1 ;  /* 0x00000001ff0e7424 */ /* 0x000fe200078e00ff */
[----:B--2---:R-:W-:-:S13]  /*0130*/  ISETP.NE.AND P0, PT, R2, R5, PT ;  /* 0x000000050200720c */ /* 0x004fda0003f05270 */
[----:B------:R-:W0:Y:S01]  /*0140*/  @!P0 LDC.64 R8, c[0x0][0x398] ;  /* 0x0000e600ff088b82 */ /* 0x000e220000000a00 */
[----:B------:R-:W-:-:S07]  /*0150*/  @!P0 PRMT R3, R14, 0x7610, R3 ;  /* 0x000076100e038816 */ /* 0x000fce0000000003 */
[----:B------:R-:W1:Y:S01]  /*0160*/  @P0 LDC.64 R6, c[0x0][0x3a0] ;  /* 0x0000e800ff060b82 */ /* 0x000e620000000a00 */
[----:B0-----:R-:W-:-:S04]  /*0170*/  @!P0 IADD3 R8, P1, PT, R0, R8, RZ ;  /* 0x0000000800088210 */ /* 0x001fc80007f3e0ff */
[C---:B------:R-:W-:Y:S01]  /*0180*/  @!P0 LEA.HI.X.SX32 R9, R0.reuse, R9, 0x1, P1 ;  /* 0x0000000900098211 */ /* 0x040fe200008f0eff */
[----:B------:R-:W-:-:S04]  /*0190*/  VIADD R0, R0, UR4 ;  /* 0x0000000400007c36 */ /* 0x000fc80008000000 */
[----:B------:R0:W-:Y:S04]  /*01a0*/  @!P0 STG.E.U8 desc[UR6][R8.64], R3 ;  /* 0x0000000308008986 */ /* 0x0001e8000c101106 */
[----:B-1----:R0:W-:Y:S01]  /*01b0*/  @P0 STG.E.U8 desc[UR6][R6.64], RZ ;  /* 0x000000ff06000986 */ /* 0x0021e2000c101106 */
[----:B----4-:R-:W-:-:S13]  /*01c0*/  ISETP.GE.AND P0, PT, R0, UR8, PT ;  /* 0x0000000800007c0c */ /* 0x010fda000bf06270 */
[----:B0-----:R-:W-:Y:S05]  /*01d0*/  @!P0 BRA `(.L_x_0) ;  /* 0xfffffffc00c08947 */ /* 0x001fea000383ffff */
[----:B------:R-:W-:Y:S05]  /*01e0*/  EXIT ;  /* 0x000000000000794d */ /* 0x000fea0003800000 */
.L_x_1:
[----:B------:R-:W-:-:S00]  /*01f0*/  BRA `(.L_x_1) ;  /* 0xfffffffc00fc7947 */ /* 0x000fc0000383ffff */
[----:B------:R-:W-:-:S00]  /*0200*/  NOP ;  /* 0x0000000000007918 */ /* 0x000fc00000000000 */
[----:B------:R-:W-:-:S00]  /*0210*/  NOP ;  /* 0x0000000000007918 */ /* 0x000fc00000000000 */
[----:B------:R-:W-:-:S00]  /*0220*/  NOP ;  /* 0x0000000000007918 */ /* 0x000fc00000000000 */
[----:B------:R-:W-:-:S00]  /*0230*/  NOP ;  /* 0x0000000000007918 */ /* 0x000fc00000000000 */
[----:B------:R-:W-:-:S00]  /*0240*/  NOP ;  /* 0x0000000000007918 */ /* 0x000fc00000000000 */
[----:B------:R-:W-:-:S00]  /*0250*/  NOP ;  /* 0x0000000000007918 */ /* 0x000fc00000000000 */
[----:B------:R-:W-:-:S00]  /*0260*/  NOP ;  /* 0x0000000000007918 */ /* 0x000fc00000000000 */
[----:B------:R-:W-:-:S00]  /*0270*/  NOP ;  /* 0x0000000000007918 */ /* 0x000fc00000000000 */
.L_x_66:


//--------------------- .text._Z14InitializeBoolPbi --------------------------
	.section	.text._Z14InitializeBoolPbi,"ax",@progbits
	.align	128
        .global         _Z14InitializeBoolPbi
        .type           _Z14InitializeBoolPbi,@function
        .size           _Z14InitializeBoolPbi,(.L_x_67 - _Z14InitializeBoolPbi)
        .other          _Z14InitializeBoolPbi,@"STO_CUDA_ENTRY STV_DEFAULT"
_Z14InitializeBoolPbi:
.text._Z14InitializeBoolPbi:
[----:B------:R-:W-:Y:S01]  /*0000*/  LDC R1, c[0x0][0x37c] ;  /* 0x0000df00ff017b82 */ /* 0x000fe20000000800 */
[----:B------:R-:W0:Y:S01]  /*0010*/  S2R R3, SR_TID.X ;  /* 0x0000000000037919 */ /* 0x000e220000002100 */
[----:B------:R-:W0:Y:S06]  /*0020*/  LDCU UR4, c[0x0][0x360] ;  /* 0x00006c00ff0477ac */ /* 0x000e2c0008000800 */
[----:B------:R-:W1:Y:S01]  /*0030*/  LDC R2, c[0x0][0x370] ;  /* 0x0000dc00ff027b82 */ /* 0x000e620000000800 */
[----:B------:R-:W0:Y:S01]  /*0040*/  S2R R0, SR_CTAID.X ;  /* 0x0000000000007919 */ /* 0x000e220000002500 */
[----:B------:R-:W2:Y:S01]  /*0050*/  LDCU UR6, c[0x0][0x388] ;  /* 0x00007100ff0677ac */ /* 0x000ea20008000800 */
[----:B0-----:R-:W-:-:S02]  /*0060*/  IMAD R3, R0, UR4, R3 ;  /* 0x0000000400037c24 */ /* 0x001fc4000f8e0203 */
[----:B-1----:R-:W-:-:S03]  /*0070*/  IMAD R0, R2, UR4, RZ ;  /* 0x0000000402007c24 */ /* 0x002fc6000f8e02ff */
[----:B--2---:R-:W-:-:S13]  /*0080*/  ISETP.GE.AND P0, PT, R3, UR6, PT ;  /* 0x0000000603007c0c */ /* 0x004fda000bf06270 */
[----:B------:R-:W-:Y:S05]  /*0090*/  @P0 EXIT ;  /* 0x000000000000094d */ /* 0x000fea0003800000 */
[----:B------:R-:W0:Y:S01]  /*00a0*/  I2F.U32.RP R8, R0 ;  /* 0x0000000000087306 */ /* 0x000e220000209000 */
[C---:B------:R-:W-:Y:S01]  /*00b0*/  IMAD.IADD R2, R0.reuse, 0x1, R3 ;  /* 0x0000000100027824 */ /* 0x040fe200078e0203 */
[----:B------:R-:W-:Y:S01]  /*00c0*/  ISETP.NE.U32.AND P2, PT, R0, RZ, PT ;  /* 0x000000ff0000720c */ /* 0x000fe20003f45070 */
[----:B------:R-:W-:Y:S01]  /*00d0*/  IMAD.MOV R9, RZ, RZ, -R0 ;  /* 0x000000ffff097224 */ /* 0x000fe200078e0a00 */
[----:B------:R-:W1:Y:S01]  /*00e0*/  LDCU.64 UR4, c[0x0][0x358] ;  /* 0x00006b00ff0477ac */ /* 0x000e620008000a00 */
[----:B------:R-:W-:Y:S01]  /*00f0*/  BSSY.RECONVERGENT B0, `(.L_x_2) ;  /* 0x0000024000007945 */ /* 0x000fe20003800200 */
[C---:B------:R-:W-:Y:S02]  /*0100*/  ISETP.GE.AND P0, PT, R2.reuse, UR6, PT ;  /* 0x0000000602007c0c */ /* 0x040fe4000bf06270 */
[----:B------:R-:W-:Y:S02]  /*0110*/  VIMNMX R7, PT, PT, R2, UR6, !PT ;  /* 0x0000000602077c48 */ /* 0x000fe4000ffe0100 */
[----:B------:R-:W-:-:S04]  /*0120*/  SEL R6, RZ, 0x1, P0 ;  /* 0x00000001ff067807 */ /* 0x000fc80000000000 */
[----:B------:R-:W-:Y:S01]  /*0130*/  IADD3 R7, PT, PT, R7, -R2, -R6 ;  /* 0x8000000207077210 */ /* 0x000fe20007ffe806 */
[----:B0-----:R-:W0:Y:S02]  /*0140*/  MUFU.RCP R8, R8 ;  /* 0x0000000800087308 */ /* 0x001e240000001000 */
[----:B0-----:R-:W-:-:S06]  /*0150*/  VIADD R4, R8, 0xffffffe ;  /* 0x0ffffffe08047836 */ /* 0x001fcc0000000000 */
[----:B------:R0:W2:Y:S02]  /*0160*/  F2I.FTZ.U32.TRUNC.NTZ R5, R4 ;  /* 0x0000000400057305 */ /* 0x0000a4000021f000 */
[----:B0-----:R-:W-:Y:S02]  /*0170*/  IMAD.MOV.U32 R4, RZ, RZ, RZ ;  /* 0x000000ffff047224 */ /* 0x001fe400078e00ff */
[----:B--2---:R-:W-:-:S04]  /*0180*/  IMAD R9, R9, R5, RZ ;  /* 0x0000000509097224 */ /* 0x004fc800078e02ff */
[----:B------:R-:W-:-:S06]  /*0190*/  IMAD.HI.U32 R8, R5, R9, R4 ;  /* 0x0000000905087227 */ /* 0x000fcc00078e0004 */
[----:B------:R-:W-:-:S04]  /*01a0*/  IMAD.HI.U32 R5, R8, R7, RZ ;  /* 0x0000000708057227 */ /* 0x000fc800078e00ff */
[----:B------:R-:W-:-:S04]  /*01b0*/  IMAD.MOV R2, RZ, RZ, -R5 ;  /* 0x000000ffff027224 */ /* 0x000fc800078e0a05 */
[----:B------:R-:W-:-:S05]  /*01c0*/  IMAD R7, R0, R2, R7 ;  /* 0x0000000200077224 */ /* 0x000fca00078e0207 */
[----:B------:R-:W-:-:S13]  /*01d0*/  ISETP.GE.U32.AND P0, PT, R7, R0, PT ;  /* 0x000000000700720c */ /* 0x000fda0003f06070 */
[----:B------:R-:W-:Y:S02]  /*01e0*/  @P0 IMAD.IADD R7, R7, 0x1, -R0 ;  /* 0x0000000107070824 */ /* 0x000fe400078e0a00 */
[----:B------:R-:W-:-:S03]  /*01f0*/  @P0 VIADD R5, R5, 0x1 ;  /* 0x0000000105050836 */ /* 0x000fc60000000000 */
[----:B------:R-:W-:-:S13]  /*0200*/  ISETP.GE.U32.AND P1, PT, R7, R0, PT ;  /* 0x000000000700720c */ /* 0x000fda0003f26070 */
[----:B------:R-:W-:Y:S01]  /*0210*/  @P1 VIADD R5, R5, 0x1 ;  /* 0x0000000105051836 */ /* 0x000fe20000000000 */
[----:B------:R-:W-:-:S05]  /*0220*/  @!P2 LOP3.LUT R5, RZ, R0, RZ, 0x33, !PT ;  /* 0x00000000ff05a212 */ /* 0x000fca00078e33ff */
[----:B------:R-:W-:-:S05]  /*0230*/  IMAD.IADD R2, R6, 0x1, R5 ;  /* 0x0000000106027824 */ /* 0x000fca00078e0205 */
[C---:B------:R-:W-:Y:S02]  /*0240*/  LOP3.LUT R4, R2.reuse, 0x3, RZ, 0xc0, !PT ;  /* 0x0000000302047812 */ /* 0x040fe400078ec0ff */
[----:B------:R-:W-:Y:S02]  /*0250*/  ISETP.GE.U32.AND P0, PT, R2, 0x3, PT ;  /* 0x000000030200780c */ /* 0x000fe40003f06070 */
[----:B------:R-:W-:-:S13]  /*0260*/  ISETP.NE.AND P1, PT, R4, 0x3, PT ;  /* 0x000000030400780c */ /* 0x000fda0003f25270 */
[----:B-1----:R-:W-:Y:S05]  /*0270*/  @!P1 BRA `(.L_x_3) ;  /* 0x00000000002c9947 */ /* 0x002fea0003800000 */
[----:B------:R-:W0:Y:S01]  /*0280*/  LDC.64 R6, c[0x0][0x380] ;  /* 0x0000e000ff067b82 */ /* 0x000e220000000a00 */
[----:B------:R-:W-:-:S05]  /*0290*/  VIADD R2, R2, 0x1 ;  /* 0x0000000102027836 */ /* 0x000fca0000000000 */
[----:B------:R-:W-:-:S05]  /*02a0*/  LOP3.LUT R2, R2, 0x3, RZ, 0xc0, !PT ;  /* 0x0000000302027812 */ /* 0x000fca00078ec0ff */
[----:B------:R-:W-:-:S07]  /*02b0*/  IMAD.MOV R2, RZ, RZ, -R2 ;  /* 0x000000ffff027224 */ /* 0x000fce00078e0a02 */
.L_x_4:
[----:B0-----:R-:W-:Y:S01]  /*02c0*/  IADD3 R4, P1, PT, R3, R6, RZ ;  /* 0x0000000603047210 */ /* 0x001fe20007f3e0ff */
[----:B------:R-:W-:-:S03]  /*02d0*/  VIADD R2, R2, 0x1 ;  /* 0x0000000102027836 */ /* 0x000fc60000000000 */
[----:B------:R-:W-:Y:S01]  /*02e0*/  LEA.HI.X.SX32 R5, R3, R7, 0x1, P1 ;  /* 0x0000000703057211 */ /* 0x000fe200008f0eff */
[----:B------:R-:W-:Y:S01]  /*02f0*/  IMAD.IADD R3, R0, 0x1, R3 ;  /* 0x0000000100037824 */ /* 0x000fe200078e0203 */
[----:B------:R-:W-:-:S03]  /*0300*/  ISETP.NE.AND P1, PT, R2, RZ, PT ;  /* 0x000000ff0200720c */ /* 0x000fc60003f25270 */
[----:B------:R1:W-:Y:S10]  /*0310*/  STG.E.U8 desc[UR4][R4.64], RZ ;  /* 0x000000ff04007986 */ /* 0x0003f4000c101104 */
[----:B-1----:R-:W-:Y:S05]  /*0320*/  @P1 BRA `(.L_x_4) ;  /* 0xfffffffc00e41947 */ /* 0x002fea000383ffff */
.L_x_3:
[----:B------:R-:W-:Y:S05]  /*0330*/  BSYNC.RECONVERGENT B0 ;  /* 0x0000000000007941 */ /* 0x000fea0003800200 */
.L_x_2:
[----:B------:R-:W-:Y:S05]  /*0340*/  @!P0 EXIT ;  /* 0x000000000000894d */ /* 0x000fea0003800000 */
[----:B------:R-:W-:Y:S01]  /*0350*/  SHF.R.S32.HI R13, RZ, 0x1f, R0 ;  /* 0x0000001fff0d7819 */ /* 0x000fe20000011400 */
[----:B------:R-:W0:Y:S06]  /*0360*/  LDCU.64 UR8, c[0x0][0x380] ;  /* 0x00007000ff0877ac */ /* 0x000e2c0008000a00 */
.L_x_5:
[----:B01----:R-:W-:-:S04]  /*0370*/  IADD3 R10, P0, PT, R3, UR8, RZ ;  /* 0x00000008030a7c10 */ /* 0x003fc8000ff1e0ff */
[----:B------:R-:W-:Y:S01]  /*0380*/  LEA.HI.X.SX32 R11, R3, UR9, 0x1, P0 ;  /* 0x00000009030b7c11 */ /* 0x000fe200080f0eff */
[C---:B------:R-:W-:Y:S01]  /*0390*/  IMAD R3, R0.reuse, 0x4, R3 ;  /* 0x0000000400037824 */ /* 0x040fe200078e0203 */
[----:B------:R-:W-:-:S03]  /*03a0*/  IADD3 R4, P0, PT, R0, R10, RZ ;  /* 0x0000000a00047210 */ /* 0x000fc60007f1e0ff */
[----:B------:R1:W-:Y:S02]  /*03b0*/  STG.E.U8 desc[UR4][R10.64], RZ ;  /* 0x000000ff0a007986 */ /* 0x0003e4000c101104 */
[----:B------:R-:W-:Y:S01]  /*03c0*/  IMAD.X R5, R13, 0x1, R11, P0 ;  /* 0x000000010d057824 */ /* 0x000fe200000e060b */
[----:B------:R-:W-:-:S04]  /*03d0*/  IADD3 R6, P0, PT, R0, R4, RZ ;  /* 0x0000000400067210 */ /* 0x000fc80007f1e0ff */
[----:B------:R1:W-:Y:S01]  /*03e0*/  STG.E.U8 desc[UR4][R4.64], RZ ;  /* 0x000000ff04007986 */ /* 0x0003e2000c101104 */
[----:B------:R-:W-:Y:S01]  /*03f0*/  IMAD.X R7, R13, 0x1, R5, P0 ;  /* 0x000000010d077824 */ /* 0x000fe200000e0605 */
[----:B------:R-:W-:-:S04]  /*0400*/  IADD3 R8, P0, PT, R0, R6, RZ ;  /* 0x0000000600087210 */ /* 0x000fc80007f1e0ff */
[----:B------:R1:W-:Y:S01]  /*0410*/  STG.E.U8 desc[UR4][R6.64], RZ ;  /* 0x000000ff06007986 */ /* 0x0003e2000c101104 */
[----:B------:R-:W-:Y:S01]  /*0420*/  IMAD.X R9, R13, 0x1, R7, P0 ;  /* 0x000000010d097824 */ /* 0x000fe200000e0607 */
[----:B------:R-:W-:-:S04]  /*0430*/  ISETP.GE.AND P0, PT, R3, UR6, PT ;  /* 0x0000000603007c0c */ /* 0x000fc8000bf06270 */
[----:B------:R1:W-:Y:S09]  /*0440*/  STG.E.U8 desc[UR4][R8.64], RZ ;  /* 0x000000ff08007986 */ /* 0x0003f2000c101104 */
[----:B------:R-:W-:Y:S05]  /*0450*/  @!P0 BRA `(.L_x_5) ;  /* 0xfffffffc00c48947 */ /* 0x000fea000383ffff */
[----:B------:R-:W-:Y:S05]  /*0460*/  EXIT ;  /* 0x000000000000794d */ /* 0x000fea0003800000 */
.L_x_6:
        /* <DEDUP_REMOVED lines=9> */
.L_x_67:


//--------------------- .text._Z17InitializeIndicesPii --------------------------
	.section	.text._Z17InitializeIndicesPii,"ax",@progbits
	.align	128
        .global         _Z17InitializeIndicesPii
        .type           _Z17InitializeIndicesPii,@function
        .size           _Z17InitializeIndicesPii,(.L_x_68 - _Z17InitializeIndicesPii)
        .other          _Z17InitializeIndicesPii,@"STO_CUDA_ENTRY STV_DEFAULT"
_Z17InitializeIndicesPii:
.text._Z17InitializeIndicesPii:
        /* <DEDUP_REMOVED lines=11> */
[C---:B------:R-:W-:Y:S01]  /*00b0*/  IADD3 R2, PT, PT, R0.reuse, R3, RZ ;  /* 0x0000000300027210 */ /* 0x040fe20007ffe0ff */
[----:B------:R-:W-:Y:S01]  /*00c0*/  IMAD.MOV R9, RZ, RZ, -R0 ;  /* 0x000000ffff097224 */ /* 0x000fe200078e0a00 */
[----:B------:R-:W-:Y:S01]  /*00d0*/  ISETP.NE.U32.AND P2, PT, R0, RZ, PT ;  /* 0x000000ff0000720c */ /* 0x000fe20003f45070 */
[----:B------:R-:W1:Y:S01]  /*00e0*/  LDCU.64 UR4, c[0x0][0x358] ;  /* 0x00006b00ff0477ac */ /* 0x000e620008000a00 */
[C---:B------:R-:W-:Y:S01]  /*00f0*/  ISETP.GE.AND P0, PT, R2.reuse, UR6, PT ;  /* 0x0000000602007c0c */ /* 0x040fe2000bf06270 */
[----:B------:R-:W-:Y:S01]  /*0100*/  BSSY.RECONVERGENT B0, `(.L_x_7) ;  /* 0x0000023000007945 */ /* 0x000fe20003800200 */
        /* <DEDUP_REMOVED lines=13> */
[----:B------:R-:W-:Y:S01]  /*01e0*/  @P0 IADD3 R7, PT, PT, -R0, R7, RZ ;  /* 0x0000000700070210 */ /* 0x000fe20007ffe1ff */
[----:B------:R-:W-:-:S03]  /*01f0*/  @P0 VIADD R5, R5, 0x1 ;  /* 0x0000000105050836 */ /* 0x000fc60000000000 */
[----:B------:R-:W-:-:S13]  /*0200*/  ISETP.GE.U32.AND P1, PT, R7, R0, PT ;  /* 0x000000000700720c */ /* 0x000fda0003f26070 */
[----:B------:R-:W-:Y:S02]  /*0210*/  @P1 IADD3 R5, PT, PT, R5, 0x1, RZ ;  /* 0x0000000105051810 */ /* 0x000fe40007ffe0ff */
[----:B------:R-:W-:-:S05]  /*0220*/  @!P2 LOP3.LUT R5, RZ, R0, RZ, 0x33, !PT ;  /* 0x00000000ff05a212 */ /* 0x000fca00078e33ff */
[----:B------:R-:W-:-:S05]  /*0230*/  IMAD.IADD R2, R6, 0x1, R5 ;  /* 0x0000000106027824 */ /* 0x000fca00078e0205 */
[C---:B------:R-:W-:Y:S02]  /*0240*/  LOP3.LUT R4, R2.reuse, 0x3, RZ, 0xc0, !PT ;  /* 0x0000000302047812 */ /* 0x040fe400078ec0ff */
[----:B------:R-:W-:Y:S02]  /*0250*/  ISETP.GE.U32.AND P1, PT, R2, 0x3, PT ;  /* 0x000000030200780c */ /* 0x000fe40003f26070 */
[----:B------:R-:W-:-:S13]  /*0260*/  ISETP.NE.AND P0, PT, R4, 0x3, PT ;  /* 0x000000030400780c */ /* 0x000fda0003f05270 */
[----:B-1----:R-:W-:Y:S05]  /*0270*/  @!P0 BRA `(.L_x_8) ;  /* 0x00000000002c8947 */ /* 0x002fea0003800000 */
[----:B------:R-:W0:Y:S01]  /*0280*/  LDC.64 R6, c[0x0][0x380] ;  /* 0x0000e000ff067b82 */ /* 0x000e220000000a00 */
[----:B------:R-:W-:Y:S01]  /*0290*/  IADD3 R2, PT, PT, R2, 0x1, RZ ;  /* 0x0000000102027810 */ /* 0x000fe20007ffe0ff */
[----:B------:R-:W-:-:S03]  /*02a0*/  IMAD.MOV.U32 R9, RZ, RZ, -0x1 ;  /* 0xffffffffff097424 */ /* 0x000fc600078e00ff */
[----:B------:R-:W-:-:S04]  /*02b0*/  LOP3.LUT R2, R2, 0x3, RZ, 0xc0, !PT ;  /* 0x0000000302027812 */ /* 0x000fc800078ec0ff */
[----:B------:R-:W-:-:S07]  /*02c0*/  IADD3 R2, PT, PT, -R2, RZ, RZ ;  /* 0x000000ff02027210 */ /* 0x000fce0007ffe1ff */
.L_x_9:
[----:B0-----:R-:W-:Y:S01]  /*02d0*/  IMAD.WIDE R4, R3, 0x4, R6 ;  /* 0x0000000403047825 */ /* 0x001fe200078e0206 */
[----:B------:R-:W-:-:S03]  /*02e0*/  IADD3 R3, PT, PT, R0, R3, RZ ;  /* 0x0000000300037210 */ /* 0x000fc60007ffe0ff */
[----:B------:R-:W-:Y:S01]  /*02f0*/  VIADD R2, R2, 0x1 ;  /* 0x0000000102027836 */ /* 0x000fe20000000000 */
[----:B------:R1:W-:Y:S04]  /*0300*/  STG.E desc[UR4][R4.64], R9 ;  /* 0x0000000904007986 */ /* 0x0003e8000c101904 */
[----:B------:R-:W-:-:S13]  /*0310*/  ISETP.NE.AND P0, PT, R2, RZ, PT ;  /* 0x000000ff0200720c */ /* 0x000fda0003f05270 */
[----:B-1----:R-:W-:Y:S05]  /*0320*/  @P0 BRA `(.L_x_9) ;  /* 0xfffffffc00e80947 */ /* 0x002fea000383ffff */
.L_x_8:
[----:B------:R-:W-:Y:S05]  /*0330*/  BSYNC.RECONVERGENT B0 ;  /* 0x0000000000007941 */ /* 0x000fea0003800200 */
.L_x_7:
[----:B------:R-:W-:Y:S05]  /*0340*/  @!P1 EXIT ;  /* 0x000000000000994d */ /* 0x000fea0003800000 */
[----:B------:R-:W0:Y:S01]  /*0350*/  LDC.64 R10, c[0x0][0x380] ;  /* 0x0000e000ff0a7b82 */ /* 0x000e220000000a00 */
[----:B------:R-:W-:-:S07]  /*0360*/  IMAD.MOV.U32 R15, RZ, RZ, -0x1 ;  /* 0xffffffffff0f7424 */ /* 0x000fce00078e00ff */
.L_x_10:
[----:B01----:R-:W-:Y:S01]  /*0370*/  IMAD.WIDE R12, R3, 0x4, R10 ;  /* 0x00000004030c7825 */ /* 0x003fe200078e020a */
[----:B------:R-:W-:-:S04]  /*0380*/  LEA R3, R0, R3, 0x2 ;  /* 0x0000000300037211 */ /* 0x000fc800078e10ff */
[----:B------:R1:W-:Y:S01]  /*0390*/  STG.E desc[UR4][R12.64], R15 ;  /* 0x0000000f0c007986 */ /* 0x0003e2000c101904 */
[----:B------:R-:W-:Y:S01]  /*03a0*/  IMAD.WIDE R4, R0, 0x4, R12 ;  /* 0x0000000400047825 */ /* 0x000fe200078e020c */
[----:B------:R-:W-:-:S04]  /*03b0*/  ISETP.GE.AND P0, PT, R3, UR6, PT ;  /* 0x0000000603007c0c */ /* 0x000fc8000bf06270 */
[----:B------:R1:W-:Y:S01]  /*03c0*/  STG.E desc[UR4][R4.64], R15 ;  /* 0x0000000f04007986 */ /* 0x0003e2000c101904 */
[----:B------:R-:W-:-:S05]  /*03d0*/  IMAD.WIDE R6, R0, 0x4, R4 ;  /* 0x0000000400067825 */ /* 0x000fca00078e0204 */
[----:B------:R1:W-:Y:S01]  /*03e0*/  STG.E desc[UR4][R6.64], R15 ;  /* 0x0000000f06007986 */ /* 0x0003e2000c101904 */
[----:B------:R-:W-:-:S05]  /*03f0*/  IMAD.WIDE R8, R0, 0x4, R6 ;  /* 0x0000000400087825 */ /* 0x000fca00078e0206 */
[----:B------:R1:W-:Y:S01]  /*0400*/  STG.E desc[UR4][R8.64], R15 ;  /* 0x0000000f08007986 */ /* 0x0003e2000c101904 */
[----:B------:R-:W-:Y:S05]  /*0410*/  @!P0 BRA `(.L_x_10) ;  /* 0xfffffffc00d48947 */ /* 0x000fea000383ffff */
[----:B------:R-:W-:Y:S05]  /*0420*/  EXIT ;  /* 0x000000000000794d */ /* 0x000fea0003800000 */
.L_x_11:
        /* <DEDUP_REMOVED lines=13> */
.L_x_68:


//--------------------- .text._Z19InitializeParticlesPfiyff --------------------------
	.section	.text._Z19InitializeParticlesPfiyff,"ax",@progbits
	.align	128
        .global         _Z19InitializeParticlesPfiyff
        .type           _Z19InitializeParticlesPfiyff,@function
        .size           _Z19InitializeParticlesPfiyff,(.L_x_69 - _Z19InitializeParticlesPfiyff)
        .other          _Z19InitializeParticlesPfiyff,@"STO_CUDA_ENTRY STV_DEFAULT"
_Z19InitializeParticlesPfiyff:
.text._Z19InitializeParticlesPfiyff:
[----:B------:R-:W0:Y:S01]  /*0000*/  LDC R1, c[0x0][0x37c] ;  /* 0x0000df00ff017b82 */ /* 0x000e220000000800 */
[----:B------:R-:W1:Y:S01]  /*0010*/  S2R R9, SR_TID.X ;  /* 0x0000000000097919 */ /* 0x000e620000002100 */
[----:B------:R-:W1:Y:S06]  /*0020*/  LDCU UR4, c[0x0][0x360] ;  /* 0x00006c00ff0477ac */ /* 0x000e6c0008000800 */
[----:B------:R-:W2:Y:S01]  /*0030*/  LDC R2, c[0x0][0x370] ;  /* 0x0000dc00ff027b82 */ /* 0x000ea20000000800 */
[----:B------:R-:W-:Y:S01]  /*0040*/  BSSY.RECONVERGENT B0, `(.L_x_12) ;  /* 0x0000269000007945 */ /* 0x000fe20003800200 */
[----:B------:R-:W1:Y:S01]  /*0050*/  S2R R0, SR_CTAID.X ;  /* 0x0000000000007919 */ /* 0x000e620000002500 */
[----:B------:R-:W3:Y:S01]  /*0060*/  LDCU UR5, c[0x0][0x388] ;  /* 0x00007100ff0577ac */ /* 0x000ee20008000800 */
[----:B0-----:R-:W-:Y:S01]  /*0070*/  VIADD R1, R1, 0xffffffd0 ;  /* 0xffffffd001017836 */ /* 0x001fe20000000000 */
[----:B------:R-:W0:Y:S01]  /*0080*/  LDCU.64 UR6, c[0x0][0x358] ;  /* 0x00006b00ff0677ac */ /* 0x000e220008000a00 */
[----:B-1----:R-:W-:-:S02]  /*0090*/  IMAD R9, R0, UR4, R9 ;  /* 0x0000000400097c24 */ /* 0x002fc4000f8e0209 */
[----:B--2---:R-:W-:-:S03]  /*00a0*/  IMAD R0, R2, UR4, RZ ;  /* 0x0000000402007c24 */ /* 0x004fc6000f8e02ff */
[----:B---3--:R-:W-:-:S13]  /*00b0*/  ISETP.GE.AND P0, PT, R9, UR5, PT ;  /* 0x0000000509007c0c */ /* 0x008fda000bf06270 */
[----:B0-----:R-:W-:Y:S05]  /*00c0*/  @P0 BRA `(.L_x_13) ;  /* 0x0000002400800947 */ /* 0x001fea0003800000 */
[----:B------:R-:W0:Y:S01]  /*00d0*/  LDC.64 R2, c[0x0][0x390] ;  /* 0x0000e400ff027b82 */ /* 0x000e220000000a00 */
[----:B------:R-:W-:Y:S02]  /*00e0*/  ISETP.NE.AND P0, PT, R9, RZ, PT ;  /* 0x000000ff0900720c */ /* 0x000fe40003f05270 */
[----:B0-----:R-:W-:Y:S02]  /*00f0*/  LOP3.LUT R2, R2, 0xaad26b49, RZ, 0x3c, !PT ;  /* 0xaad26b4902027812 */ /* 0x001fe400078e3cff */
[----:B------:R-:W-:-:S03]  /*0100*/  LOP3.LUT R4, R3, 0xf7dcefdd, RZ, 0x3c, !PT ;  /* 0xf7dcefdd03047812 */ /* 0x000fc600078e3cff */
[----:B------:R-:W-:Y:S02]  /*0110*/  IMAD R3, R2, 0x4182bed5, RZ ;  /* 0x4182bed502037824 */ /* 0x000fe400078e02ff */
[----:B------:R-:W-:Y:S02]  /*0120*/  IMAD R4, R4, -0x658354e5, RZ ;  /* 0x9a7cab1b04047824 */ /* 0x000fe400078e02ff */
[C---:B------:R-:W-:Y:S02]  /*0130*/  VIADD R7, R3.reuse, 0x75bcd15 ;  /* 0x075bcd1503077836 */ /* 0x040fe40000000000 */
[C---:B------:R-:W-:Y:S01]  /*0140*/  VIADD R5, R4.reuse, 0x1f123bb5 ;  /* 0x1f123bb504057836 */ /* 0x040fe20000000000 */
[C---:B------:R-:W-:Y:S02]  /*0150*/  IADD3 R6, PT, PT, R3.reuse, 0x64f0c9, R4 ;  /* 0x0064f0c903067810 */ /* 0x040fe40007ffe004 */
[----:B------:R-:W-:Y:S02]  /*0160*/  LOP3.LUT R2, R4, 0x5491333, RZ, 0x3c, !PT ;  /* 0x0549133304027812 */ /* 0x000fe400078e3cff */
[C---:B------:R-:W-:Y:S01]  /*0170*/  LOP3.LUT R4, R3.reuse, 0x159a55e5, RZ, 0x3c, !PT ;  /* 0x159a55e503047812 */ /* 0x040fe200078e3cff */
[----:B------:R-:W-:Y:S01]  /*0180*/  VIADD R3, R3, 0x583f19 ;  /* 0x00583f1903037836 */ /* 0x000fe20000000000 */
[----:B------:R0:W-:Y:S04]  /*0190*/  STL.64 [R1], R6 ;  /* 0x0000000601007387 */ /* 0x0001e80000100a00 */
[----:B------:R0:W-:Y:S04]  /*01a0*/  STL.64 [R1+0x8], R4 ;  /* 0x0000080401007387 */ /* 0x0001e80000100a00 */
[----:B------:R0:W-:Y:S01]  /*01b0*/  STL.64 [R1+0x10], R2 ;  /* 0x0000100201007387 */ /* 0x0001e20000100a00 */
[----:B------:R-:W-:Y:S05]  /*01c0*/  @!P0 BRA `(.L_x_13) ;  /* 0x0000002400408947 */ /* 0x000fea0003800000 */
[--C-:B------:R-:W-:Y:S01]  /*01d0*/  SHF.R.S32.HI R15, RZ, 0x1f, R9.reuse ;  /* 0x0000001fff0f7819 */ /* 0x100fe20000011409 */
[----:B------:R-:W-:Y:S02]  /*01e0*/  IMAD.MOV.U32 R14, RZ, RZ, R9 ;  /* 0x000000ffff0e7224 */ /* 0x000fe400078e0009 */
[----:B------:R-:W-:-:S07]  /*01f0*/  IMAD.MOV.U32 R8, RZ, RZ, RZ ;  /* 0x000000ffff087224 */ /* 0x000fce00078e00ff */
.L_x_22:
[----:B------:R-:W-:Y:S01]  /*0200*/  LOP3.LUT R21, R14, 0x3, RZ, 0xc0, !PT ;  /* 0x000000030e157812 */ /* 0x000fe200078ec0ff */
[----:B------:R-:W-:Y:S03]  /*0210*/  BSSY.RECONVERGENT B1, `(.L_x_14) ;  /* 0x0000245000017945 */ /* 0x000fe60003800200 */
[----:B------:R-:W-:-:S04]  /*0220*/  ISETP.NE.U32.AND P0, PT, R21, RZ, PT ;  /* 0x000000ff1500720c */ /* 0x000fc80003f05070 */
[----:B------:R-:W-:-:S13]  /*0230*/  ISETP.NE.AND.EX P0, PT, RZ, RZ, PT, P0 ;  /* 0x000000ffff00720c */ /* 0x000fda0003f05300 */
[----:B-123--:R-:W-:Y:S05]  /*0240*/  @!P0 BRA `(.L_x_15) ;  /* 0x0000002400048947 */ /* 0x00efea0003800000 */
[----:B------:R-:W1:Y:S01]  /*0250*/  LDC.64 R10, c[0x4][RZ] ;  /* 0x01000000ff0a7b82 */ /* 0x000e620000000a00 */
[----:B------:R-:W-:Y:S01]  /*0260*/  IMAD.MOV.U32 R16, RZ, RZ, RZ ;  /* 0x000000ffff107224 */ /* 0x000fe200078e00ff */
[----:B0-----:R-:W-:Y:S02]  /*0270*/  CS2R R2, SRZ ;  /* 0x0000000000027805 */ /* 0x001fe4000001ff00 */
[----:B------:R-:W-:Y:S01]  /*0280*/  CS2R R4, SRZ ;  /* 0x0000000000047805 */ /* 0x000fe2000001ff00 */
[----:B------:R-:W-:Y:S02]  /*0290*/  IMAD.MOV.U32 R7, RZ, RZ, RZ ;  /* 0x000000ffff077224 */ /* 0x000fe400078e00ff */
[----:B-1----:R-:W-:-:S07]  /*02a0*/  IMAD.WIDE.U32 R10, R8, 0xc80, R10 ;  /* 0x00000c80080a7825 */ /* 0x002fce00078e000a */
.L_x_17:
[----:B------:R-:W-:-:S06]  /*02b0*/  IMAD R17, R16, 0x4, R1 ;  /* 0x0000000410117824 */ /* 0x000fcc00078e0201 */
[----:B------:R-:W5:Y:S01]  /*02c0*/  LDL R17, [R17+0x4] ;  /* 0x0000040011117983 */ /* 0x000f620000100800 */
[----:B------:R-:W-:Y:S01]  /*02d0*/  IMAD.SHL.U32 R18, R16, 0x20, RZ ;  /* 0x0000002010127824 */ /* 0x000fe200078e00ff */
[----:B------:R-:W-:-:S06]  /*02e0*/  UMOV UR4, URZ ;  /* 0x000000ff00047c82 */ /* 0x000fcc0008000000 */
.L_x_16:
[----:B-----5:R-:W-:Y:S01]  /*02f0*/  SHF.R.U32.HI R24, RZ, UR4, R17 ;  /* 0x00000004ff187c19 */ /* 0x020fe20008011611 */
[----:B------:R-:W-:-:S03]  /*0300*/  VIADD R12, R18, UR4 ;  /* 0x00000004120c7c36 */ /* 0x000fc60008000000 */
[----:B------:R-:W-:-:S04]  /*0310*/  LOP3.LUT R13, R24, 0x1, RZ, 0xc0, !PT ;  /* 0x00000001180d7812 */ /* 0x000fc800078ec0ff */
[----:B------:R-:W-:Y:S01]  /*0320*/  ISETP.NE.U32.AND P0, PT, R13, 0x1, PT ;  /* 0x000000010d00780c */ /* 0x000fe20003f05070 */
[----:B------:R-:W-:-:S03]  /*0330*/  IMAD R13, R12, 0x5, RZ ;  /* 0x000000050c0d7824 */ /* 0x000fc600078e02ff */
[----:B------:R-:W-:Y:S01]  /*0340*/  R2P PR, R24, 0x7e ;  /* 0x0000007e18007804 */ /* 0x000fe20000000000 */
[----:B------:R-:W-:-:S08]  /*0350*/  IMAD.WIDE.U32 R12, R13, 0x4, R10 ;  /* 0x000000040d0c7825 */ /* 0x000fd000078e000a */
[----:B------:R-:W2:Y:S04]  /*0360*/  @!P0 LDG.E R22, desc[UR6][R12.64+0x10] ;  /* 0x000010060c168981 */ /* 0x000ea8000c1e1900 */
[----:B------:R-:W3:Y:S04]  /*0370*/  @P1 LDG.E R26, desc[UR6][R12.64+0x24] ;  /* 0x000024060c1a1981 */ /* 0x000ee8000c1e1900 */
[----:B------:R-:W4:Y:S04]  /*0380*/  @P2 LDG.E R28, desc[UR6][R12.64+0x38] ;  /* 0x000038060c1c2981 */ /* 0x000f28000c1e1900 */
[----:B------:R-:W4:Y:S04]  /*0390*/  @!P0 LDG.E R20, desc[UR6][R12.64] ;  /* 0x000000060c148981 */ /* 0x000f28000c1e1900 */
[----:B------:R-:W4:Y:S04]  /*03a0*/  @P3 LDG.E R19, desc[UR6][R12.64+0x4c] ;  /* 0x00004c060c133981 */ /* 0x000f28000c1e1900 */
[----:B------:R-:W4:Y:S04]  /*03b0*/  @!P0 LDG.E R23, desc[UR6][R12.64+0xc] ;  /* 0x00000c060c178981 */ /* 0x000f28000c1e1900 */
[----:B------:R-:W4:Y:S01]  /*03c0*/  @P4 LDG.E R25, desc[UR6][R12.64+0x54] ;  /* 0x000054060c194981 */ /* 0x000f22000c1e1900 */
[----:B--2---:R-:W-:-:S03]  /*03d0*/  @!P0 LOP3.LUT R3, R3, R22, RZ, 0x3c, !PT ;  /* 0x0000001603038212 */ /* 0x004fc600078e3cff */
[----:B------:R-:W2:Y:S01]  /*03e0*/  @P4 LDG.E R22, desc[UR6][R12.64+0x60] ;  /* 0x000060060c164981 */ /* 0x000ea2000c1e1900 */
[----:B---3--:R-:W-:-:S03]  /*03f0*/  @P1 LOP3.LUT R3, R3, R26, RZ, 0x3c, !PT ;  /* 0x0000001a03031212 */ /* 0x008fc600078e3cff */
[----:B------:R-:W3:Y:S01]  /*0400*/  @P5 LDG.E R26, desc[UR6][R12.64+0x74] ;  /* 0x000074060c1a5981 */ /* 0x000ee2000c1e1900 */
[----:B----4-:R-:W-:Y:S02]  /*0410*/  @P2 LOP3.LUT R3, R3, R28, RZ, 0x3c, !PT ;  /* 0x0000001c03032212 */ /* 0x010fe400078e3cff */
[----:B------:R-:W-:Y:S02]  /*0420*/  @!P0 LOP3.LUT R7, R7, R20, RZ, 0x3c, !PT ;  /* 0x0000001407078212 */ /* 0x000fe400078e3cff */
[----:B------:R-:W4:Y:S01]  /*0430*/  @!P0 LDG.E R20, desc[UR6][R12.64+0x8] ;  /* 0x000008060c148981 */ /* 0x000f22000c1e1900 */
[----:B------:R-:W-:-:S03]  /*0440*/  @P3 LOP3.LUT R3, R3, R19, RZ, 0x3c, !PT ;  /* 0x0000001303033212 */ /* 0x000fc600078e3cff */
[----:B------:R-:W3:Y:S01]  /*0450*/  @!P0 LDG.E R19, desc[UR6][R12.64+0x4] ;  /* 0x000004060c138981 */ /* 0x000ee2000c1e1900 */
[----:B------:R-:W-:-:S03]  /*0460*/  @!P0 LOP3.LUT R2, R2, R23, RZ, 0x3c, !PT ;  /* 0x0000001702028212 */ /* 0x000fc600078e3cff */
[----:B------:R-:W3:Y:S01]  /*0470*/  @P1 LDG.E R23, desc[UR6][R12.64+0x20] ;  /* 0x000020060c171981 */ /* 0x000ee2000c1e1900 */
[----:B--2---:R-:W-:-:S03]  /*0480*/  @P4 LOP3.LUT R3, R3, R22, RZ, 0x3c, !PT ;  /* 0x0000001603034212 */ /* 0x004fc600078e3cff */
[----:B------:R-:W2:Y:S01]  /*0490*/  @P1 LDG.E R22, desc[UR6][R12.64+0x1c] ;  /* 0x00001c060c161981 */ /* 0x000ea2000c1e1900 */
[----:B----4-:R-:W-:-:S03]  /*04a0*/  @!P0 LOP3.LUT R5, R5, R20, RZ, 0x3c, !PT ;  /* 0x0000001405058212 */ /* 0x010fc600078e3cff */
[----:B------:R-:W4:Y:S01]  /*04b0*/  @P1 LDG.E R20, desc[UR6][R12.64+0x14] ;  /* 0x000014060c141981 */ /* 0x000f22000c1e1900 */
[----:B---3--:R-:W-:-:S03]  /*04c0*/  @!P0 LOP3.LUT R4, R4, R19, RZ, 0x3c, !PT ;  /* 0x0000001304048212 */ /* 0x008fc600078e3cff */
[----:B------:R-:W3:Y:S01]  /*04d0*/  @P1 LDG.E R19, desc[UR6][R12.64+0x18] ;  /* 0x000018060c131981 */ /* 0x000ee2000c1e1900 */
[----:B------:R-:W-:-:S03]  /*04e0*/  @P5 LOP3.LUT R3, R3, R26, RZ, 0x3c, !PT ;  /* 0x0000001a03035212 */ /* 0x000fc600078e3cff */
[----:B------:R-:W3:Y:S01]  /*04f0*/  @P6 LDG.E R26, desc[UR6][R12.64+0x88] ;  /* 0x000088060c1a6981 */ /* 0x000ee2000c1e1900 */
[----:B------:R-:W-:-:S03]  /*0500*/  @P1 LOP3.LUT R2, R2, R23, RZ, 0x3c, !PT ;  /* 0x0000001702021212 */ /* 0x000fc600078e3cff */
[----:B------:R-:W3:Y:S01]  /*0510*/  @P2 LDG.E R23, desc[UR6][R12.64+0x34] ;  /* 0x000034060c172981 */ /* 0x000ee2000c1e1900 */
[----:B--2---:R-:W-:-:S03]  /*0520*/  @P1 LOP3.LUT R5, R5, R22, RZ, 0x3c, !PT ;  /* 0x0000001605051212 */ /* 0x004fc600078e3cff */
[----:B------:R-:W2:Y:S01]  /*0530*/  @P2 LDG.E R22, desc[UR6][R12.64+0x30] ;  /* 0x000030060c162981 */ /* 0x000ea2000c1e1900 */
[----:B----4-:R-:W-:-:S03]  /*0540*/  @P1 LOP3.LUT R7, R7, R20, RZ, 0x3c, !PT ;  /* 0x0000001407071212 */ /* 0x010fc600078e3cff */
[----:B------:R-:W4:Y:S01]  /*0550*/  @P2 LDG.E R20, desc[UR6][R12.64+0x28] ;  /* 0x000028060c142981 */ /* 0x000f22000c1e1900 */
[----:B---3--:R-:W-:-:S03]  /*0560*/  @P1 LOP3.LUT R4, R4, R19, RZ, 0x3c, !PT ;  /* 0x0000001304041212 */ /* 0x008fc600078e3cff */
        /* <DEDUP_REMOVED lines=21> */
[----:B------:R-:W-:Y:S02]  /*06c0*/  @P4 LOP3.LUT R4, R4, R25, RZ, 0x3c, !PT ;  /* 0x0000001904044212 */ /* 0x000fe400078e3cff */
[----:B------:R-:W-:Y:S01]  /*06d0*/  LOP3.LUT P0, RZ, R24, 0x80, RZ, 0xc0, !PT ;  /* 0x0000008018ff7812 */ /* 0x000fe2000780c0ff */
        /* <DEDUP_REMOVED lines=20> */
[----:B------:R-:W-:Y:S02]  /*0820*/  @P0 LOP3.LUT R3, R3, R26, RZ, 0x3c, !PT ;  /* 0x0000001a03030212 */ /* 0x000fe400078e3cff */
[----:B------:R-:W-:Y:S02]  /*0830*/  @P0 LOP3.LUT R2, R2, R23, RZ, 0x3c, !PT ;  /* 0x0000001702020212 */ /* 0x000fe400078e3cff */
[----:B--2---:R-:W-:Y:S02]  /*0840*/  @P0 LOP3.LUT R5, R5, R22, RZ, 0x3c, !PT ;  /* 0x0000001605050212 */ /* 0x004fe400078e3cff */
[----:B----4-:R-:W-:Y:S02]  /*0850*/  @P0 LOP3.LUT R7, R7, R20, RZ, 0x3c, !PT ;  /* 0x0000001407070212 */ /* 0x010fe400078e3cff */
[----:B---3--:R-:W-:-:S02]  /*0860*/  @P0 LOP3.LUT R4, R4, R19, RZ, 0x3c, !PT ;  /* 0x0000001304040212 */ /* 0x008fc400078e3cff */
[----:B------:R-:W-:-:S13]  /*0870*/  R2P PR, R24.B1, 0x7f ;  /* 0x0000007f18007804 */ /* 0x000fda0000001000 */
[----:B------:R-:W2:Y:S04]  /*0880*/  @P0 LDG.E R20, desc[UR6][R12.64+0xa0] ;  /* 0x0000a0060c140981 */ /* 0x000ea8000c1e1900 */
[----:B------:R-:W3:Y:S04]  /*0890*/  @P0 LDG.E R22, desc[UR6][R12.64+0xa8] ;  /* 0x0000a8060c160981 */ /* 0x000ee8000c1e1900 */
[----:B------:R-:W4:Y:S04]  /*08a0*/  @P0 LDG.E R19, desc[UR6][R12.64+0xa4] ;  /* 0x0000a4060c130981 */ /* 0x000f28000c1e1900 */
[----:B------:R-:W4:Y:S04]  /*08b0*/  @P0 LDG.E R23, desc[UR6][R12.64+0xac] ;  /* 0x0000ac060c170981 */ /* 0x000f28000c1e1900 */
[----:B------:R-:W4:Y:S04]  /*08c0*/  @P1 LDG.E R26, desc[UR6][R12.64+0xbc] ;  /* 0x0000bc060c1a1981 */ /* 0x000f28000c1e1900 */
[----:B------:R-:W4:Y:S01]  /*08d0*/  @P1 LDG.E R25, desc[UR6][R12.64+0xb8] ;  /* 0x0000b8060c191981 */ /* 0x000f22000c1e1900 */
[----:B--2---:R-:W-:-:S03]  /*08e0*/  @P0 LOP3.LUT R7, R7, R20, RZ, 0x3c, !PT ;  /* 0x0000001407070212 */ /* 0x004fc600078e3cff */
[----:B------:R-:W2:Y:S01]  /*08f0*/  @P0 LDG.E R20, desc[UR6][R12.64+0xb0] ;  /* 0x0000b0060c140981 */ /* 0x000ea2000c1e1900 */
[----:B---3--:R-:W-:-:S03]  /*0900*/  @P0 LOP3.LUT R5, R5, R22, RZ, 0x3c, !PT ;  /* 0x0000001605050212 */ /* 0x008fc600078e3cff */
[----:B------:R-:W3:Y:S01]  /*0910*/  @P1 LDG.E R22, desc[UR6][R12.64+0xb4] ;  /* 0x0000b4060c161981 */ /* 0x000ee2000c1e1900 */
[----:B----4-:R-:W-:-:S03]  /*0920*/  @P0 LOP3.LUT R4, R4, R19, RZ, 0x3c, !PT ;  /* 0x0000001304040212 */ /* 0x010fc600078e3cff */
[----:B------:R-:W4:Y:S01]  /*0930*/  @P1 LDG.E R19, desc[UR6][R12.64+0xc0] ;  /* 0x0000c0060c131981 */ /* 0x000f22000c1e1900 */
[----:B------:R-:W-:-:S03]  /*0940*/  @P0 LOP3.LUT R2, R2, R23, RZ, 0x3c, !PT ;  /* 0x0000001702020212 */ /* 0x000fc600078e3cff */
[----:B------:R-:W4:Y:S01]  /*0950*/  @P2 LDG.E R23, desc[UR6][R12.64+0xcc] ;  /* 0x0000cc060c172981 */ /* 0x000f22000c1e1900 */
[----:B------:R-:W-:-:S03]  /*0960*/  @P1 LOP3.LUT R5, R5, R26, RZ, 0x3c, !PT ;  /* 0x0000001a05051212 */ /* 0x000fc600078e3cff */
[----:B------:R-:W4:Y:S01]  /*0970*/  @P2 LDG.E R26, desc[UR6][R12.64+0xd0] ;  /* 0x0000d0060c1a2981 */ /* 0x000f22000c1e1900 */
[----:B--2---:R-:W-:Y:S02]  /*0980*/  @P0 LOP3.LUT R3, R3, R20, RZ, 0x3c, !PT ;  /* 0x0000001403030212 */ /* 0x004fe400078e3cff */
[----:B------:R-:W-:Y:S01]  /*0990*/  LOP3.LUT P0, RZ, R24, 0x8000, RZ, 0xc0, !PT ;  /* 0x0000800018ff7812 */ /* 0x000fe2000780c0ff */
[----:B------:R-:W2:Y:S01]  /*09a0*/  @P2 LDG.E R20, desc[UR6][R12.64+0xd8] ;  /* 0x0000d8060c142981 */ /* 0x000ea2000c1e1900 */
[----:B---3--:R-:W-:-:S03]  /*09b0*/  @P1 LOP3.LUT R7, R7, R22, RZ, 0x3c, !PT ;  /* 0x0000001607071212 */ /* 0x008fc600078e3cff */
[----:B------:R-:W3:Y:S04]  /*09c0*/  @P1 LDG.E R22, desc[UR6][R12.64+0xc4] ;  /* 0x0000c4060c161981 */ /* 0x000ee8000c1e1900 */
[----:B------:R-:W2:Y:S01]  /*09d0*/  @P2 LDG.E R24, desc[UR6][R12.64+0xc8] ;  /* 0x0000c8060c182981 */ /* 0x000ea2000c1e1900 */
[----:B------:R-:W-:Y:S02]  /*09e0*/  @P1 LOP3.LUT R4, R4, R25, RZ, 0x3c, !PT ;  /* 0x0000001904041212 */ /* 0x000fe400078e3cff */
[----:B----4-:R-:W-:Y:S01]  /*09f0*/  @P1 LOP3.LUT R2, R2, R19, RZ, 0x3c, !PT ;  /* 0x0000001302021212 */ /* 0x010fe200078e3cff */
[----:B------:R-:W4:Y:S01]  /*0a00*/  @P2 LDG.E R25, desc[UR6][R12.64+0xd4] ;  /* 0x0000d4060c192981 */ /* 0x000f22000c1e1900 */
[----:B------:R-:W-:-:S03]  /*0a10*/  @P2 LOP3.LUT R4, R4, R23, RZ, 0x3c, !PT ;  /* 0x0000001704042212 */ /* 0x000fc600078e3cff */
[----:B------:R-:W4:Y:S01]  /*0a20*/  @P3 LDG.E R19, desc[UR6][R12.64+0xe0] ;  /* 0x0000e0060c133981 */ /* 0x000f22000c1e1900 */
[----:B------:R-:W-:-:S03]  /*0a30*/  @P2 LOP3.LUT R5, R5, R26, RZ, 0x3c, !PT ;  /* 0x0000001a05052212 */ /* 0x000fc600078e3cff */
[----:B------:R-:W4:Y:S04]  /*0a40*/  @P3 LDG.E R23, desc[UR6][R12.64+0xe8] ;  /* 0x0000e8060c173981 */ /* 0x000f28000c1e1900 */
[----:B------:R-:W4:Y:S01]  /*0a50*/  @P3 LDG.E R26, desc[UR6][R12.64+0xec] ;  /* 0x0000ec060c1a3981 */ /* 0x000f22000c1e1900 */
[----:B---3--:R-:W-:-:S03]  /*0a60*/  @P1 LOP3.LUT R3, R3, R22, RZ, 0x3c, !PT ;  /* 0x0000001603031212 */ /* 0x008fc600078e3cff */
[----:B------:R-:W3:Y:S01]  /*0a70*/  @P3 LDG.E R22, desc[UR6][R12.64+0xdc] ;  /* 0x0000dc060c163981 */ /* 0x000ee2000c1e1900 */
[----:B--2---:R-:W-:-:S03]  /*0a80*/  @P2 LOP3.LUT R7, R7, R24, RZ, 0x3c, !PT ;  /* 0x0000001807072212 */ /* 0x004fc600078e3cff */
[----:B------:R-:W2:Y:S01]  /*0a90*/  @P3 LDG.E R24, desc[UR6][R12.64+0xe4] ;  /* 0x0000e4060c183981 */ /* 0x000ea2000c1e1900 */
[----:B------:R-:W-:Y:S02]  /*0aa0*/  @P2 LOP3.LUT R3, R3, R20, RZ, 0x3c, !PT ;  /* 0x0000001403032212 */ /* 0x000fe400078e3cff */
[----:B----4-:R-:W-:Y:S01]  /*0ab0*/  @P2 LOP3.LUT R2, R2, R25, RZ, 0x3c, !PT ;  /* 0x0000001902022212 */ /* 0x010fe200078e3cff */
[----:B------:R-:W4:Y:S01]  /*0ac0*/  @P4 LDG.E R20, desc[UR6][R12.64+0xf0] ;  /* 0x0000f0060c144981 */ /* 0x000f22000c1e1900 */
[----:B------:R-:W-:-:S03]  /*0ad0*/  @P3 LOP3.LUT R4, R4, R19, RZ, 0x3c, !PT ;  /* 0x0000001304043212 */ /* 0x000fc600078e3cff */
        /* <DEDUP_REMOVED lines=10> */
[----:B----4-:R-:W-:-:S03]  /*0b80*/  @P4 LOP3.LUT R7, R7, R20, RZ, 0x3c, !PT ;  /* 0x0000001407074212 */ /* 0x010fc600078e3cff */
[----:B------:R-:W4:Y:S01]  /*0b90*/  @P5 LDG.E R20, desc[UR6][R12.64+0x10c] ;  /* 0x00010c060c145981 */ /* 0x000f22000c1e1900 */
[----:B------:R-:W-:-:S03]  /*0ba0*/  @P4 LOP3.LUT R4, R4, R19, RZ, 0x3c, !PT ;  /* 0x0000001304044212 */ /* 0x000fc600078e3cff */
[----:B------:R-:W4:Y:S01]  /*0bb0*/  @P5 LDG.E R19, desc[UR6][R12.64+0x110] ;  /* 0x000110060c135981 */ /* 0x000f22000c1e1900 */
[----:B------:R-:W-:-:S03]  /*0bc0*/  @P4 LOP3.LUT R2, R2, R23, RZ, 0x3c, !PT ;  /* 0x0000001702024212 */ /* 0x000fc600078e3cff */
[----:B------:R-:W4:Y:S01]  /*0bd0*/  @P6 LDG.E R23, desc[UR6][R12.64+0x11c] ;  /* 0x00011c060c176981 */ /* 0x000f22000c1e1900 */
[----:B------:R-:W-:-:S03]  /*0be0*/  @P5 LOP3.LUT R7, R7, R26, RZ, 0x3c, !PT ;  /* 0x0000001a07075212 */ /* 0x000fc600078e3cff */
        /* <DEDUP_REMOVED lines=9> */
[----:B------:R-:W4:Y:S04]  /*0c80*/  @P6 LDG.E R19, desc[UR6][R12.64+0x124] ;  /* 0x000124060c136981 */ /* 0x000f28000c1e1900 */
[----:B------:R-:W4:Y:S01]  /*0c90*/  @P6 LDG.E R20, desc[UR6][R12.64+0x128] ;  /* 0x000128060c146981 */ /* 0x000f22000c1e1900 */
[----:B------:R-:W-:Y:S02]  /*0ca0*/  @P6 LOP3.LUT R4, R4, R23, RZ, 0x3c, !PT ;  /* 0x0000001704046212 */ /* 0x000fe400078e3cff */
[----:B------:R-:W-:Y:S01]  /*0cb0*/  @P6 LOP3.LUT R5, R5, R26, RZ, 0x3c, !PT ;  /* 0x0000001a05056212 */ /* 0x000fe200078e3cff */
[----:B------:R-:W4:Y:S04]  /*0cc0*/  @P0 LDG.E R23, desc[UR6][R12.64+0x130] ;  /* 0x000130060c170981 */ /* 0x000f28000c1e1900 */
[----:B------:R-:W4:Y:S01]  /*0cd0*/  @P0 LDG.E R26, desc[UR6][R12.64+0x13c] ;  /* 0x00013c060c1a0981 */ /* 0x000f22000c1e1900 */
[----:B---3--:R-:W-:-:S03]  /*0ce0*/  @P5 LOP3.LUT R3, R3, R22, RZ, 0x3c, !PT ;  /* 0x0000001603035212 */ /* 0x008fc600078e3cff */
[----:B------:R-:W3:Y:S01]  /*0cf0*/  @P0 LDG.E R22, desc[UR6][R12.64+0x12c] ;  /* 0x00012c060c160981 */ /* 0x000ee2000c1e1900 */
[----:B--2---:R-:W-:-:S03]  /*0d00*/  @P6 LOP3.LUT R7, R7, R24, RZ, 0x3c, !PT ;  /* 0x0000001807076212 */ /* 0x004fc600078e3cff */
[----:B------:R-:W2:Y:S01]  /*0d10*/  @P0 LDG.E R24, desc[UR6][R12.64+0x134] ;  /* 0x000134060c180981 */ /* 0x000ea2000c1e1900 */
[----:B------:R-:W-:-:S04]  /*0d20*/  UIADD3 UR4, UPT, UPT, UR4, 0x10, URZ ;  /* 0x0000001004047890 */ /* 0x000fc8000fffe0ff */
[----:B------:R-:W-:Y:S01]  /*0d30*/  UISETP.NE.AND UP0, UPT, UR4, 0x20, UPT ;  /* 0x000000200400788c */ /* 0x000fe2000bf05270 */
[----:B----4-:R-:W-:Y:S02]  /*0d40*/  @P6 LOP3.LUT R2, R2, R19, RZ, 0x3c, !PT ;  /* 0x0000001302026212 */ /* 0x010fe400078e3cff */
[----:B------:R-:W-:Y:S02]  /*0d50*/  @P6 LOP3.LUT R3, R3, R20, RZ, 0x3c, !PT ;  /* 0x0000001403036212 */ /* 0x000fe400078e3cff */
[----:B------:R-:W-:Y:S02]  /*0d60*/  @P0 LOP3.LUT R2, R2, R25, RZ, 0x3c, !PT ;  /* 0x0000001902020212 */ /* 0x000fe400078e3cff */
[----:B------:R-:W-:Y:S02]  /*0d70*/  @P0 LOP3.LUT R4, R4, R23, RZ, 0x3c, !PT ;  /* 0x0000001704040212 */ /* 0x000fe400078e3cff */
[----:B------:R-:W-:Y:S02]  /*0d80*/  @P0 LOP3.LUT R3, R3, R26, RZ, 0x3c, !PT ;  /* 0x0000001a03030212 */ /* 0x000fe400078e3cff */
[----:B---3--:R-:W-:-:S02]  /*0d90*/  @P0 LOP3.LUT R7, R7, R22, RZ, 0x3c, !PT ;  /* 0x0000001607070212 */ /* 0x008fc400078e3cff */
[----:B--2---:R-:W-:Y:S01]  /*0da0*/  @P0 LOP3.LUT R5, R5, R24, RZ, 0x3c, !PT ;  /* 0x0000001805050212 */ /* 0x004fe200078e3cff */
[----:B------:R-:W-:Y:S06]  /*0db0*/  BRA.U UP0, `(.L_x_16) ;  /* 0xfffffff5004c7547 */ /* 0x000fec000b83ffff */
[----:B------:R-:W-:-:S05]  /*0dc0*/  VIADD R16, R16, 0x1 ;  /* 0x0000000110107836 */ /* 0x000fca0000000000 */
[----:B------:R-:W-:-:S13]  /*0dd0*/  ISETP.NE.AND P0, PT, R16, 0x5, PT ;  /* 0x000000051000780c */ /* 0x000fda0003f05270 */
[----:B------:R-:W-:Y:S05]  /*0de0*/  @P0 BRA `(.L_x_17) ;  /* 0xfffffff400300947 */ /* 0x000fea000383ffff */
[----:B------:R1:W-:Y:S01]  /*0df0*/  STL [R1+0x4], R7 ;  /* 0x0000040701007387 */ /* 0x0003e20000100800 */
[----:B------:R-:W-:-:S03]  /*0e00*/  ISETP.NE.U32.AND P0, PT, R21, 0x1, PT ;  /* 0x000000011500780c */ /* 0x000fc60003f05070 */
[----:B------:R1:W-:Y:S01]  /*0e10*/  STL.64 [R1+0x8], R4 ;  /* 0x0000080401007387 */ /* 0x0003e20000100a00 */
[----:B------:R-:W-:-:S03]  /*0e20*/  ISETP.NE.AND.EX P0, PT, RZ, RZ, PT, P0 ;  /* 0x000000ffff00720c */ /* 0x000fc60003f05300 */
[----:B------:R1:W-:Y:S10]  /*0e30*/  STL.64 [R1+0x10], R2 ;  /* 0x0000100201007387 */ /* 0x0003f40000100a00 */
[----:B------:R-:W-:Y:S05]  /*0e40*/  @!P0 BRA `(.L_x_15) ;  /* 0x0000001800048947 */ /* 0x000fea0003800000 */
[----:B------:R-:W-:Y:S01]  /*0e50*/  UMOV UR4, URZ ;  /* 0x000000ff00047c82 */ /* 0x000fe20008000000 */
[----:B------:R-:W-:Y:S01]  /*0e60*/  UMOV UR5, URZ ;  /* 0x000000ff00057c82 */ /* 0x000fe20008000000 */
[----:B------:R-:W-:Y:S02]  /*0e70*/  IMAD.MOV.U32 R16, RZ, RZ, RZ ;  /* 0x000000ffff107224 */ /* 0x000fe400078e00ff */
[----:B-1----:R-:W-:Y:S02]  /*0e80*/  IMAD.MOV.U32 R7, RZ, RZ, RZ ;  /* 0x000000ffff077224 */ /* 0x002fe400078e00ff */
[----:B------:R-:W-:Y:S02]  /*0e90*/  IMAD.U32 R3, RZ, RZ, UR4 ;  /* 0x00000004ff037e24 */ /* 0x000fe4000f8e00ff */
[----:B------:R-:W-:Y:S02]  /*0ea0*/  IMAD.U32 R2, RZ, RZ, UR5 ;  /* 0x00000005ff027e24 */ /* 0x000fe4000f8e00ff */
[----:B------:R-:W-:-:S02]  /*0eb0*/  IMAD.U32 R5, RZ, RZ, UR4 ;  /* 0x00000004ff057e24 */ /* 0x000fc4000f8e00ff */
[----:B------:R-:W-:-:S07]  /*0ec0*/  IMAD.U32 R4, RZ, RZ, UR5 ;  /* 0x00000005ff047e24 */ /* 0x000fce000f8e00ff */
.L_x_19:
[----:B------:R-:W-:-:S06]  /*0ed0*/  IMAD R17, R16, 0x4, R1 ;  /* 0x0000000410117824 */ /* 0x000fcc00078e0201 */
[----:B------:R-:W5:Y:S01]  /*0ee0*/  LDL R17, [R17+0x4] ;  /* 0x0000040011117983 */ /* 0x000f620000100800 */
[----:B------:R-:W-:Y:S01]  /*0ef0*/  IMAD.SHL.U32 R18, R16, 0x20, RZ ;  /* 0x0000002010127824 */ /* 0x000fe200078e00ff */
[----:B------:R-:W-:-:S06]  /*0f00*/  UMOV UR4, URZ ;  /* 0x000000ff00047c82 */ /* 0x000fcc0008000000 */
.L_x_18:
        /* <DEDUP_REMOVED lines=181> */
[----:B------:R-:W-:Y:S05]  /*1a60*/  @P0 BRA `(.L_x_15) ;  /* 0x0000000800fc0947 */ /* 0x000fea0003800000 */
[----:B------:R-:W-:Y:S01]  /*1a70*/  UMOV UR4, URZ ;  /* 0x000000ff00047c82 */ /* 0x000fe20008000000 */
[----:B------:R-:W-:Y:S01]  /*1a80*/  UMOV UR5, URZ ;  /* 0x000000ff00057c82 */ /* 0x000fe20008000000 */
[----:B------:R-:W-:Y:S02]  /*1a90*/  IMAD.MOV.U32 R16, RZ, RZ, RZ ;  /* 0x000000ffff107224 */ /* 0x000fe400078e00ff */
[----:B--2---:R-:W-:Y:S02]  /*1aa0*/  IMAD.MOV.U32 R7, RZ, RZ, RZ ;  /* 0x000000ffff077224 */ /* 0x004fe400078e00ff */
[----:B------:R-:W-:Y:S02]  /*1ab0*/  IMAD.U32 R3, RZ, RZ, UR4 ;  /* 0x00000004ff037e24 */ /* 0x000fe4000f8e00ff */
[----:B------:R-:W-:Y:S02]  /*1ac0*/  IMAD.U32 R2, RZ, RZ, UR5 ;  /* 0x00000005ff027e24 */ /* 0x000fe4000f8e00ff */
[----:B------:R-:W-:-:S02]  /*1ad0*/  IMAD.U32 R5, RZ, RZ, UR4 ;  /* 0x00000004ff057e24 */ /* 0x000fc4000f8e00ff */
[----:B------:R-:W-:-:S07]  /*1ae0*/  IMAD.U32 R4, RZ, RZ, UR5 ;  /* 0x00000005ff047e24 */ /* 0x000fce000f8e00ff */
.L_x_21:
[----:B------:R-:W-:-:S06]  /*1af0*/  IMAD R17, R16, 0x4, R1 ;  /* 0x0000000410117824 */ /* 0x000fcc00078e0201 */
[----:B------:R-:W5:Y:S01]  /*1b00*/  LDL R17, [R17+0x4] ;  /* 0x0000040011117983 */ /* 0x000f620000100800 */
[----:B------:R-:W-:Y:S01]  /*1b10*/  IMAD.SHL.U32 R18, R16, 0x20, RZ ;  /* 0x0000002010127824 */ /* 0x000fe200078e00ff */
[----:B------:R-:W-:-:S06]  /*1b20*/  UMOV UR4, URZ ;  /* 0x000000ff00047c82 */ /* 0x000fcc0008000000 */
.L_x_20:
        /* <DEDUP_REMOVED lines=10> */
[----:B------:R-:W4:Y:S04]  /*1bd0*/  @P3 LDG.E R26, desc[UR6][R12.64+0x4c] ;  /* 0x00004c060c1a3981 */ /* 0x000f28000c1e1900 */
[----:B------:R-:W4:Y:S04]  /*1be0*/  @!P0 LDG.E R19, desc[UR6][R12.64+0x4] ;  /* 0x000004060c138981 */ /* 0x000f28000c1e1900 */
[----:B------:R-:W4:Y:S04]  /*1bf0*/  @!P0 LDG.E R21, desc[UR6][R12.64+0xc] ;  /* 0x00000c060c158981 */ /* 0x000f28000c1e1900 */
[----:B------:R-:W4:Y:S01]  /*1c00*/  @P3 LDG.E R25, desc[UR6][R12.64+0x40] ;  /* 0x000040060c193981 */ /* 0x000f22000c1e1900 */
[----:B--2---:R-:W-:-:S03]  /*1c10*/  @!P0 LOP3.LUT R3, R3, R20, RZ, 0x3c, !PT ;  /* 0x0000001403038212 */ /* 0x004fc600078e3cff */
[----:B------:R-:W2:Y:S01]  /*1c20*/  @!P0 LDG.E R20, desc[UR6][R12.64] ;  /* 0x000000060c148981 */ /* 0x000ea2000c1e1900 */
[----:B---3--:R-:W-:-:S03]  /*1c30*/  @P1 LOP3.LUT R3, R3, R22, RZ, 0x3c, !PT ;  /* 0x0000001603031212 */ /* 0x008fc600078e3cff */
[----:B------:R-:W3:Y:S01]  /*1c40*/  @!P0 LDG.E R22, desc[UR6][R12.64+0x8] ;  /* 0x000008060c168981 */ /* 0x000ee2000c1e1900 */
[----:B----4-:R-:W-:-:S03]  /*1c50*/  @P2 LOP3.LUT R3, R3, R24, RZ, 0x3c, !PT ;  /* 0x0000001803032212 */ /* 0x010fc600078e3cff */
[----:B------:R-:W4:Y:S01]  /*1c60*/  @P4 LDG.E R24, desc[UR6][R12.64+0x60] ;  /* 0x000060060c184981 */ /* 0x000f22000c1e1900 */
[----:B------:R-:W-:-:S03]  /*1c70*/  @P3 LOP3.LUT R3, R3, R26, RZ, 0x3c, !PT ;  /* 0x0000001a03033212 */ /* 0x000fc600078e3cff */
[----:B------:R-:W4:Y:S01]  /*1c80*/  @P5 LDG.E R26, desc[UR6][R12.64+0x74] ;  /* 0x000074060c1a5981 */ /* 0x000f22000c1e1900 */
[----:B------:R-:W-:-:S03]  /*1c90*/  @!P0 LOP3.LUT R4, R4, R19, RZ, 0x3c, !PT ;  /* 0x0000001304048212 */ /* 0x000fc600078e3cff */
[----:B------:R-:W4:Y:S01]  /*1ca0*/  @P1 LDG.E R19, desc[UR6][R12.64+0x18] ;  /* 0x000018060c131981 */ /* 0x000f22000c1e1900 */
[----:B------:R-:W-:-:S03]  /*1cb0*/  @!P0 LOP3.LUT R2, R2, R21, RZ, 0x3c, !PT ;  /* 0x0000001502028212 */ /* 0x000fc600078e3cff */
[----:B------:R-:W4:Y:S01]  /*1cc0*/  @P1 LDG.E R21, desc[UR6][R12.64+0x20] ;  /* 0x000020060c151981 */ /* 0x000f22000c1e1900 */
[----:B--2---:R-:W-:-:S03]  /*1cd0*/  @!P0 LOP3.LUT R7, R7, R20, RZ, 0x3c, !PT ;  /* 0x0000001407078212 */ /* 0x004fc600078e3cff */
[----:B------:R-:W2:Y:S01]  /*1ce0*/  @P1 LDG.E R20, desc[UR6][R12.64+0x14] ;  /* 0x000014060c141981 */ /* 0x000ea2000c1e1900 */
[----:B---3--:R-:W-:-:S03]  /*1cf0*/  @!P0 LOP3.LUT R5, R5, R22, RZ, 0x3c, !PT ;  /* 0x0000001605058212 */ /* 0x008fc600078e3cff */
[----:B------:R-:W3:Y:S01]  /*1d00*/  @P1 LDG.E R22, desc[UR6][R12.64+0x1c] ;  /* 0x00001c060c161981 */ /* 0x000ee2000c1e1900 */
[----:B----4-:R-:W-:-:S03]  /*1d10*/  @P4 LOP3.LUT R3, R3, R24, RZ, 0x3c, !PT ;  /* 0x0000001803034212 */ /* 0x010fc600078e3cff */
[----:B------:R-:W4:Y:S01]  /*1d20*/  @P2 LDG.E R24, desc[UR6][R12.64+0x28] ;  /* 0x000028060c182981 */ /* 0x000f22000c1e1900 */
[----:B------:R-:W-:-:S03]  /*1d30*/  @P1 LOP3.LUT R4, R4, R19, RZ, 0x3c, !PT ;  /* 0x0000001304041212 */ /* 0x000fc600078e3cff */
[----:B------:R-:W4:Y:S01]  /*1d40*/  @P2 LDG.E R19, desc[UR6][R12.64+0x2c] ;  /* 0x00002c060c132981 */ /* 0x000f22000c1e1900 */
[----:B------:R-:W-:-:S03]  /*1d50*/  @P1 LOP3.LUT R2, R2, R21, RZ, 0x3c, !PT ;  /* 0x0000001502021212 */ /* 0x000fc600078e3cff */
        /* <DEDUP_REMOVED lines=9> */
[----:B------:R-:W-:Y:S02]  /*1df0*/  @P2 LOP3.LUT R2, R2, R21, RZ, 0x3c, !PT ;  /* 0x0000001502022212 */ /* 0x000fe400078e3cff */
[----:B------:R-:W-:Y:S01]  /*1e00*/  @P3 LOP3.LUT R4, R4, R25, RZ, 0x3c, !PT ;  /* 0x0000001904043212 */ /* 0x000fe200078e3cff */
        /* <DEDUP_REMOVED lines=20> */
[----:B------:R-:W-:Y:S02]  /*1f50*/  LOP3.LUT P0, RZ, R23, 0x80, RZ, 0xc0, !PT ;  /* 0x0000008017ff7812 */ /* 0x000fe4000780c0ff */
[----:B------:R-:W-:Y:S02]  /*1f60*/  @P5 LOP3.LUT R3, R3, R26, RZ, 0x3c, !PT ;  /* 0x0000001a03035212 */ /* 0x000fe400078e3cff */
[----:B------:R-:W4:Y:S01]  /*1f70*/  @P6 LDG.E R26, desc[UR6][R12.64+0x88] ;  /* 0x000088060c1a6981 */ /* 0x000f22000c1e1900 */
[----:B------:R-:W-:-:S03]  /*1f80*/  @P5 LOP3.LUT R4, R4, R19, RZ, 0x3c, !PT ;  /* 0x0000001304045212 */ /* 0x000fc600078e3cff */
[----:B------:R-:W4:Y:S01]  /*1f90*/  @P6 LDG.E R19, desc[UR6][R12.64+0x84] ;  /* 0x000084060c136981 */ /* 0x000f22000c1e1900 */
[----:B------:R-:W-:-:S04]  /*1fa0*/  @P5 LOP3.LUT R2, R2, R21, RZ, 0x3c, !PT ;  /* 0x0000001502025212 */ /* 0x000fc800078e3cff */
        /* <DEDUP_REMOVED lines=9> */
[----:B------:R-:W-:Y:S02]  /*2040*/  @P6 LOP3.LUT R3, R3, R26, RZ, 0x3c, !PT ;  /* 0x0000001a03036212 */ /* 0x000fe400078e3cff */
[----:B------:R-:W-:Y:S02]  /*2050*/  @P6 LOP3.LUT R2, R2, R19, RZ, 0x3c, !PT ;  /* 0x0000001302026212 */ /* 0x000fe400078e3cff */
[----:B------:R-:W-:Y:S02]  /*2060*/  @P0 LOP3.LUT R4, R4, R21, RZ, 0x3c, !PT ;  /* 0x0000001504040212 */ /* 0x000fe400078e3cff */
[----:B------:R-:W-:Y:S02]  /*2070*/  @P0 LOP3.LUT R2, R2, R25, RZ, 0x3c, !PT ;  /* 0x0000001902020212 */ /* 0x000fe400078e3cff */
[----:B--2---:R-:W-:Y:S02]  /*2080*/  @P0 LOP3.LUT R7, R7, R20, RZ, 0x3c, !PT ;  /* 0x0000001407070212 */ /* 0x004fe400078e3cff */
[----:B---3--:R-:W-:-:S02]  /*2090*/  @P0 LOP3.LUT R5, R5, R22, RZ, 0x3c, !PT ;  /* 0x0000001605050212 */ /* 0x008fc400078e3cff */
[----:B----4-:R-:W-:Y:S02]  /*20a0*/  @P0 LOP3.LUT R3, R3, R24, RZ, 0x3c, !PT ;  /* 0x0000001803030212 */ /* 0x010fe400078e3cff */
[----:B------:R-:W-:-:S13]  /*20b0*/  R2P PR, R23.B1, 0x7f ;  /* 0x0000007f17007804 */ /* 0x000fda0000001000 */
[----:B------:R-:W2:Y:S04]  /*20c0*/  @P0 LDG.E R22, desc[UR6][R12.64+0xa0] ;  /* 0x0000a0060c160981 */ /* 0x000ea8000c1e1900 */
[----:B------:R-:W3:Y:S04]  /*20d0*/  @P0 LDG.E R19, desc[UR6][R12.64+0xa4] ;  /* 0x0000a4060c130981 */ /* 0x000ee8000c1e1900 */
[----:B------:R-:W4:Y:S04]  /*20e0*/  @P0 LDG.E R21, desc[UR6][R12.64+0xac] ;  /* 0x0000ac060c150981 */ /* 0x000f28000c1e1900 */
        /* <DEDUP_REMOVED lines=14> */
[----:B------:R-:W-:Y:S02]  /*21d0*/  LOP3.LUT P0, RZ, R23, 0x8000, RZ, 0xc0, !PT ;  /* 0x0000800017ff7812 */ /* 0x000fe4000780c0ff */
        /* <DEDUP_REMOVED lines=22> */
[----:B------:R-:W-:Y:S01]  /*2340*/  @P2 LOP3.LUT R3, R3, R24, RZ, 0x3c, !PT ;  /* 0x0000001803032212 */ /* 0x000fe200078e3cff */
[----:B------:R-:W4:Y:S04]  /*2350*/  @P4 LDG.E R23, desc[UR6][R12.64+0xfc] ;  /* 0x0000fc060c174981 */ /* 0x000f28000c1e1900 */
        /* <DEDUP_REMOVED lines=12> */
[----:B------:R-:W3:Y:S01]  /*2420*/  @P5 LDG.E R23, desc[UR6][R12.64+0x110] ;  /* 0x000110060c175981 */ /* 0x000ee2000c1e1900 */
[----:B------:R-:W-:-:S03]  /*2430*/  @P4 LOP3.LUT R7, R7, R24, RZ, 0x3c, !PT ;  /* 0x0000001807074212 */ /* 0x000fc600078e3cff */
[----:B------:R-:W3:Y:S01]  /*2440*/  @P5 LDG.E R24, desc[UR6][R12.64+0x10c] ;  /* 0x00010c060c185981 */ /* 0x000ee2000c1e1900 */
[----:B------:R-:W-:-:S03]  /*2450*/  @P4 LOP3.LUT R3, R3, R20, RZ, 0x3c, !PT ;  /* 0x0000001403034212 */ /* 0x000fc600078e3cff */
[----:B------:R-:W3:Y:S01]  /*2460*/  @P6 LDG.E R20, desc[UR6][R12.64+0x120] ;  /* 0x000120060c146981 */ /* 0x000ee2000c1e1900 */
[----:B------:R-:W-:-:S03]  /*2470*/  @P5 LOP3.LUT R3, R3, R26, RZ, 0x3c, !PT ;  /* 0x0000001a03035212 */ /* 0x000fc600078e3cff */
[----:B------:R-:W3:Y:S01]  /*2480*/  @P0 LDG.E R26, desc[UR6][R12.64+0x134] ;  /* 0x000134060c1a0981 */ /* 0x000ee2000c1e1900 */
[----:B--2---:R-:W-:-:S03]  /*2490*/  @P5 LOP3.LUT R7, R7, R22, RZ, 0x3c, !PT ;  /* 0x0000001607075212 */ /* 0x004fc600078e3cff */
[----:B------:R-:W2:Y:S01]  /*24a0*/  @P6 LDG.E R22, desc[UR6][R12.64+0x128] ;  /* 0x000128060c166981 */ /* 0x000ea2000c1e1900 */
[----:B------:R-:W-:-:S03]  /*24b0*/  @P6 LOP3.LUT R7, R7, R28, RZ, 0x3c, !PT ;  /* 0x0000001c07076212 */ /* 0x000fc600078e3cff */
[----:B------:R-:W2:Y:S01]  /*24c0*/  @P0 LDG.E R28, desc[UR6][R12.64+0x13c] ;  /* 0x00013c060c1c0981 */ /* 0x000ea2000c1e1900 */
[----:B----4-:R-:W-:-:S03]  /*24d0*/  @P5 LOP3.LUT R4, R4, R21, RZ, 0x3c, !PT ;  /* 0x0000001504045212 */ /* 0x010fc600078e3cff */
[----:B------:R-:W4:Y:S01]  /*24e0*/  @P6 LDG.E R21, desc[UR6][R12.64+0x124] ;  /* 0x000124060c156981 */ /* 0x000f22000c1e1900 */
[----:B---3--:R-:W-:Y:S02]  /*24f0*/  @P5 LOP3.LUT R2, R2, R23, RZ, 0x3c, !PT ;  /* 0x0000001702025212 */ /* 0x008fe400078e3cff */
[----:B------:R-:W-:Y:S01]  /*2500*/  @P6 LOP3.LUT R4, R4, R19, RZ, 0x3c, !PT ;  /* 0x0000001304046212 */ /* 0x000fe200078e3cff */
[----:B------:R-:W3:Y:S01]  /*2510*/  @P0 LDG.E R23, desc[UR6][R12.64+0x138] ;  /* 0x000138060c170981 */ /* 0x000ee2000c1e1900 */
[----:B------:R-:W-:-:S03]  /*2520*/  @P5 LOP3.LUT R5, R5, R24, RZ, 0x3c, !PT ;  /* 0x0000001805055212 */ /* 0x000fc600078e3cff */
[----:B------:R-:W3:Y:S04]  /*2530*/  @P0 LDG.E R24, desc[UR6][R12.64+0x12c] ;  /* 0x00012c060c180981 */ /* 0x000ee8000c1e1900 */
[----:B------:R-:W3:Y:S01]  /*2540*/  @P0 LDG.E R19, desc[UR6][R12.64+0x130] ;  /* 0x000130060c130981 */ /* 0x000ee2000c1e1900 */
[----:B------:R-:W-:-:S04]  /*2550*/  UIADD3 UR4, UPT, UPT, UR4, 0x10, URZ ;  /* 0x0000001004047890 */ /* 0x000fc8000fffe0ff */
[----:B------:R-:W-:Y:S01]  /*2560*/  UISETP.NE.AND UP0, UPT, UR4, 0x20, UPT ;  /* 0x000000200400788c */ /* 0x000fe2000bf05270 */
[----:B------:R-:W-:-:S04]  /*2570*/  @P6 LOP3.LUT R5, R5, R20, RZ, 0x3c, !PT ;  /* 0x0000001405056212 */ /* 0x000fc800078e3cff */
[----:B------:R-:W-:Y:S02]  /*2580*/  @P0 LOP3.LUT R5, R5, R26, RZ, 0x3c, !PT ;  /* 0x0000001a05050212 */ /* 0x000fe400078e3cff */
[----:B--2---:R-:W-:-:S04]  /*2590*/  @P6 LOP3.LUT R3, R3, R22, RZ, 0x3c, !PT ;  /* 0x0000001603036212 */ /* 0x004fc800078e3cff */
[----:B------:R-:W-:Y:S02]  /*25a0*/  @P0 LOP3.LUT R3, R3, R28, RZ, 0x3c, !PT ;  /* 0x0000001c03030212 */ /* 0x000fe400078e3cff */
[----:B----4-:R-:W-:-:S04]  /*25b0*/  @P6 LOP3.LUT R2, R2, R21, RZ, 0x3c, !PT ;  /* 0x0000001502026212 */ /* 0x010fc800078e3cff */
[----:B---3--:R-:W-:Y:S02]  /*25c0*/  @P0 LOP3.LUT R2, R2, R23, RZ, 0x3c, !PT ;  /* 0x0000001702020212 */ /* 0x008fe400078e3cff */
[----:B------:R-:W-:Y:S02]  /*25d0*/  @P0 LOP3.LUT R7, R7, R24, RZ, 0x3c, !PT ;  /* 0x0000001807070212 */ /* 0x000fe400078e3cff */
[----:B------:R-:W-:Y:S01]  /*25e0*/  @P0 LOP3.LUT R4, R4, R19, RZ, 0x3c, !PT ;  /* 0x0000001304040212 */ /* 0x000fe200078e3cff */
[----:B------:R-:W-:Y:S06]  /*25f0*/  BRA.U UP0, `(.L_x_20) ;  /* 0xfffffff5004c7547 */ /* 0x000fec000b83ffff */
[----:B------:R-:W-:-:S05]  /*2600*/  VIADD R16, R16, 0x1 ;  /* 0x0000000110107836 */ /* 0x000fca0000000000 */
[----:B------:R-:W-:-:S13]  /*2610*/  ISETP.NE.AND P0, PT, R16, 0x5, PT ;  /* 0x000000051000780c */ /* 0x000fda0003f05270 */
[----:B------:R-:W-:Y:S05]  /*2620*/  @P0 BRA `(.L_x_21) ;  /* 0xfffffff400300947 */ /* 0x000fea000383ffff */
[----:B------:R3:W-:Y:S04]  /*2630*/  STL [R1+0x4], R7 ;  /* 0x0000040701007387 */ /* 0x0007e80000100800 */
[----:B------:R3:W-:Y:S04]  /*2640*/  STL.64 [R1+0x8], R4 ;  /* 0x0000080401007387 */ /* 0x0007e80000100a00 */
[----:B------:R3:W-:Y:S02]  /*2650*/  STL.64 [R1+0x10], R2 ;  /* 0x0000100201007387 */ /* 0x0007e40000100a00 */
.L_x_15:
[----:B------:R-:W-:Y:S05]  /*2660*/  BSYNC.RECONVERGENT B1 ;  /* 0x0000000000017941 */ /* 0x000fea0003800200 */
.L_x_14:
[----:B------:R-:W-:Y:S01]  /*2670*/  ISETP.GT.U32.AND P0, PT, R14, 0x3, PT ;  /* 0x000000030e00780c */ /* 0x000fe20003f04070 */
[----:B------:R-:W-:Y:S01]  /*2680*/  VIADD R8, R8, 0x1 ;  /* 0x0000000108087836 */ /* 0x000fe20000000000 */
[--C-:B------:R-:W-:Y:S02]  /*2690*/  SHF.R.U64 R14, R14, 0x2, R15.reuse ;  /* 0x000000020e0e7819 */ /* 0x100fe4000000120f */
[----:B------:R-:W-:Y:S02]  /*26a0*/  ISETP.GT.U32.AND.EX P0, PT, R15, RZ, PT, P0 ;  /* 0x000000ff0f00720c */ /* 0x000fe40003f04100 */
[----:B------:R-:W-:-:S11]  /*26b0*/  SHF.R.U32.HI R15, RZ, 0x2, R15 ;  /* 0x00000002ff0f7819 */ /* 0x000fd6000001160f */
[----:B------:R-:W-:Y:S05]  /*26c0*/  @P0 BRA `(.L_x_22) ;  /* 0xffffffd800cc0947 */ /* 0x000fea000383ffff */
.L_x_13:
[----:B------:R-:W-:Y:S05]  /*26d0*/  BSYNC.RECONVERGENT B0 ;  /* 0x0000000000007941 */ /* 0x000fea0003800200 */
.L_x_12:
[----:B------:R-:W4:Y:S02]  /*26e0*/  LDCU UR4, c[0x0][0x388] ;  /* 0x00007100ff0477ac */ /* 0x000f240008000800 */
[----:B----4-:R-:W-:-:S13]  /*26f0*/  ISETP.GE.AND P0, PT, R9, UR4, PT ;  /* 0x0000000409007c0c */ /* 0x010fda000bf06270 */
[----:B------:R-:W-:Y:S05]  /*2700*/  @P0 EXIT ;  /* 0x000000000000094d */ /* 0x000fea0003800000 */
[----:B------:R-:W4:Y:S01]  /*2710*/  I2F.U32.RP R14, R0 ;  /* 0x00000000000e7306 */ /* 0x000f220000209000 */
[C---:B------:R-:W-:Y:S01]  /*2720*/  IMAD.IADD R8, R0.reuse, 0x1, R9 ;  /* 0x0000000100087824 */ /* 0x040fe200078e0209 */
[----:B------:R-:W-:Y:S01]  /*2730*/  ISETP.NE.U32.AND P2, PT, R0, RZ, PT ;  /* 0x000000ff0000720c */ /* 0x000fe20003f45070 */
[----:B------:R-:W-:Y:S01]  /*2740*/  IMAD.MOV R15, RZ, RZ, -R0 ;  /* 0x000000ffff0f7224 */ /* 0x000fe200078e0a00 */
[----:B------:R-:W-:Y:S02]  /*2750*/  BSSY.RECONVERGENT B0, `(.L_x_23) ;  /* 0x000003c000007945 */ /* 0x000fe40003800200 */
[C---:B------:R-:W-:Y:S02]  /*2760*/  ISETP.GE.AND P0, PT, R8.reuse, UR4, PT ;  /* 0x0000000408007c0c */ /* 0x040fe4000bf06270 */
[----:B------:R-:W-:Y:S02]  /*2770*/  VIMNMX R13, PT, PT, R8, UR4, !PT ;  /* 0x00000004080d7c48 */ /* 0x000fe4000ffe0100 */
[----:B------:R-:W-:-:S04]  /*2780*/  SEL R12, RZ, 0x1, P0 ;  /* 0x00000001ff0c7807 */ /* 0x000fc80000000000 */
[----:B------:R-:W-:Y:S01]  /*2790*/  IADD3 R13, PT, PT, R13, -R8, -R12 ;  /* 0x800000080d0d7210 */ /* 0x000fe20007ffe80c */
[----:B----4-:R-:W4:Y:S02]  /*27a0*/  MUFU.RCP R14, R14 ;  /* 0x0000000e000e7308 */ /* 0x010f240000001000 */
[----:B----4-:R-:W-:-:S06]  /*27b0*/  VIADD R10, R14, 0xffffffe ;  /* 0x0ffffffe0e0a7836 */ /* 0x010fcc0000000000 */
[----:B------:R4:W5:Y:S02]  /*27c0*/  F2I.FTZ.U32.TRUNC.NTZ R11, R10 ;  /* 0x0000000a000b7305 */ /* 0x000964000021f000 */
[----:B----4-:R-:W-:Y:S02]  /*27d0*/  IMAD.MOV.U32 R10, RZ, RZ, RZ ;  /* 0x000000ffff0a7224 */ /* 0x010fe400078e00ff */
[----:B-----5:R-:W-:-:S04]  /*27e0*/  IMAD R15, R15, R11, RZ ;  /* 0x0000000b0f0f7224 */ /* 0x020fc800078e02ff */
[----:B------:R-:W-:Y:S02]  /*27f0*/  IMAD.HI.U32 R14, R11, R15, R10 ;  /* 0x0000000f0b0e7227 */ /* 0x000fe400078e000a */
[----:B------:R-:W4:Y:S04]  /*2800*/  LDC.64 R10, c[0x0][0x398] ;  /* 0x0000e600ff0a7b82 */ /* 0x000f280000000a00 */
[----:B------:R-:W-:-:S04]  /*2810*/  IMAD.HI.U32 R15, R14, R13, RZ ;  /* 0x0000000d0e0f7227 */ /* 0x000fc800078e00ff */
[----:B------:R-:W-:-:S04]  /*2820*/  IMAD.MOV R8, RZ, RZ, -R15 ;  /* 0x000000ffff087224 */ /* 0x000fc800078e0a0f */
[----:B------:R-:W-:-:S05]  /*2830*/  IMAD R13, R0, R8, R13 ;  /* 0x00000008000d7224 */ /* 0x000fca00078e020d */
[----:B------:R-:W-:Y:S01]  /*2840*/  ISETP.GE.U32.AND P0, PT, R13, R0, PT ;  /* 0x000000000d00720c */ /* 0x000fe20003f06070 */
[----:B----4-:R-:W-:-:S12]  /*2850*/  FADD R11, R11, -R10 ;  /* 0x8000000a0b0b7221 */ /* 0x010fd80000000000 */
[----:B------:R-:W-:Y:S02]  /*2860*/  @P0 IMAD.IADD R13, R13, 0x1, -R0 ;  /* 0x000000010d0d0824 */ /* 0x000fe400078e0a00 */
[----:B------:R-:W-:-:S03]  /*2870*/  @P0 VIADD R15, R15, 0x1 ;  /* 0x000000010f0f0836 */ /* 0x000fc60000000000 */
[----:B------:R-:W-:-:S13]  /*2880*/  ISETP.GE.U32.AND P1, PT, R13, R0, PT ;  /* 0x000000000d00720c */ /* 0x000fda0003f26070 */
[----:B------:R-:W-:Y:S01]  /*2890*/  @P1 VIADD R15, R15, 0x1 ;  /* 0x000000010f0f1836 */ /* 0x000fe20000000000 */
[----:B------:R-:W-:-:S05]  /*28a0*/  @!P2 LOP3.LUT R15, RZ, R0, RZ, 0x33, !PT ;  /* 0x00000000ff0fa212 */ /* 0x000fca00078e33ff */
[----:B------:R-:W-:-:S05]  /*28b0*/  IMAD.IADD R8, R12, 0x1, R15 ;  /* 0x000000010c087824 */ /* 0x000fca00078e020f */
[----:B------:R-:W-:-:S04]  /*28c0*/  LOP3.LUT R12, R8, 0x3, RZ, 0xc0, !PT ;  /* 0x00000003080c7812 */ /* 0x000fc800078ec0ff */
[----:B------:R-:W-:-:S13]  /*28d0*/  ISETP.NE.AND P0, PT, R12, 0x3, PT ;  /* 0x000000030c00780c */ /* 0x000fda0003f05270 */
[----:B------:R-:W-:Y:S05]  /*28e0*/  @!P0 BRA `(.L_x_24) ;  /* 0x0000000000888947 */ /* 0x000fea0003800000 */
[----:B------:R-:W4:Y:S01]  /*28f0*/  LDC.64 R12, c[0x0][0x380] ;  /* 0x0000e000ff0c7b82 */ /* 0x000f220000000a00 */
[----:B------:R-:W-:Y:S01]  /*2900*/  VIADD R14, R8, 0x1 ;  /* 0x00000001080e7836 */ /* 0x000fe20000000000 */
[----:B------:R-:W-:Y:S01]  /*2910*/  BSSY.RECONVERGENT B1, `(.L_x_25) ;  /* 0x000001d000017945 */ /* 0x000fe20003800200 */
[----:B------:R-:W-:Y:S02]  /*2920*/  IMAD.MOV.U32 R16, RZ, RZ, R7 ;  /* 0x000000ffff107224 */ /* 0x000fe400078e0007 */
[----:B0-----:R-:W-:Y:S01]  /*2930*/  VIADD R6, R6, 0x587c5 ;  /* 0x000587c506067836 */ /* 0x001fe20000000000 */
[----:B------:R-:W-:-:S05]  /*2940*/  LOP3.LUT R14, R14, 0x3, RZ, 0xc0, !PT ;  /* 0x000000030e0e7812 */ /* 0x000fca00078ec0ff */
[----:B-123--:R-:W-:-:S07]  /*2950*/  IMAD.MOV R7, RZ, RZ, -R14 ;  /* 0x000000ffff077224 */ /* 0x00efce00078e0a0e */
.L_x_26:
[----:B0-----:R-:W-:Y:S01]  /*2960*/  SHF.R.U32.HI R15, RZ, 0x2, R16 ;  /* 0x00000002ff0f7819 */ /* 0x001fe20000011610 */
[----:B------:R-:W-:Y:S02]  /*2970*/  IMAD.SHL.U32 R14, R3, 0x10, RZ ;  /* 0x00000010030e7824 */ /* 0x000fe400078e00ff */
[----:B------:R-:W-:Y:S01]  /*2980*/  IMAD.MOV.U32 R19, RZ, RZ, 0x2f800000 ;  /* 0x2f800000ff137424 */ /* 0x000fe200078e00ff */
[----:B------:R-:W-:Y:S01]  /*2990*/  LOP3.LUT R15, R15, R16, RZ, 0x3c, !PT ;  /* 0x000000100f0f7212 */ /* 0x000fe200078e3cff */
[----:B------:R-:W-:Y:S02]  /*29a0*/  VIADD R7, R7, 0x1 ;  /* 0x0000000107077836 */ /* 0x000fe40000000000 */
[----:B------:R-:W-:Y:S02]  /*29b0*/  IMAD.MOV.U32 R18, RZ, RZ, R6 ;  /* 0x000000ffff127224 */ /* 0x000fe400078e0006 */
[----:B------:R-:W-:Y:S01]  /*29c0*/  IMAD.SHL.U32 R16, R15, 0x2, RZ ;  /* 0x000000020f107824 */ /* 0x000fe200078e00ff */
[----:B------:R-:W-:-:S04]  /*29d0*/  ISETP.NE.AND P0, PT, R7, RZ, PT ;  /* 0x000000ff0700720c */ /* 0x000fc80003f05270 */
[----:B------:R-:W-:Y:S01]  /*29e0*/  LOP3.LUT R14, R15, R16, R14, 0x96, !PT ;  /* 0x000000100f0e7212 */ /* 0x000fe200078e960e */
[----:B------:R-:W-:Y:S02]  /*29f0*/  IMAD.MOV.U32 R16, RZ, RZ, R4 ;  /* 0x000000ffff107224 */ /* 0x000fe400078e0004 */
[----:B------:R-:W-:Y:S01]  /*2a00*/  IMAD.MOV.U32 R4, RZ, RZ, R5 ;  /* 0x000000ffff047224 */ /* 0x000fe200078e0005 */
[----:B------:R-:W-:Y:S01]  /*2a10*/  LOP3.LUT R17, R14, R3, RZ, 0x3c, !PT ;  /* 0x000000030e117212 */ /* 0x000fe200078e3cff */
[----:B------:R-:W-:Y:S02]  /*2a20*/  IMAD.MOV.U32 R5, RZ, RZ, R2 ;  /* 0x000000ffff057224 */ /* 0x000fe400078e0002 */
[----:B------:R-:W-:Y:S02]  /*2a30*/  IMAD.MOV.U32 R2, RZ, RZ, R3 ;  /* 0x000000ffff027224 */ /* 0x000fe400078e0003 */
[----:B------:R-:W-:Y:S02]  /*2a40*/  IMAD.IADD R14, R17, 0x1, R6 ;  /* 0x00000001110e7824 */ /* 0x000fe400078e0206 */
[----:B------:R-:W-:-:S02]  /*2a50*/  IMAD.MOV.U32 R3, RZ, RZ, R17 ;  /* 0x000000ffff037224 */ /* 0x000fc400078e0011 */
[----:B------:R-:W-:Y:S01]  /*2a60*/  VIADD R6, R6, 0x587c5 ;  /* 0x000587c506067836 */ /* 0x000fe20000000000 */
[----:B------:R-:W-:-:S05]  /*2a70*/  I2FP.F32.U32 R14, R14 ;  /* 0x0000000e000e7245 */ /* 0x000fca0000201000 */
[----:B------:R-:W-:Y:S01]  /*2a80*/  FFMA R19, R14, R19, 1.1641532182693481445e-10 ;  /* 0x2f0000000e137423 */ /* 0x000fe20000000013 */
[----:B----4-:R-:W-:-:S04]  /*2a90*/  IMAD.WIDE R14, R9, 0x4, R12 ;  /* 0x00000004090e7825 */ /* 0x010fc800078e020c */
[----:B------:R-:W-:Y:S01]  /*2aa0*/  FFMA R19, R19, R11, R10 ;  /* 0x0000000b13137223 */ /* 0x000fe2000000000a */
[----:B------:R-:W-:-:S04]  /*2ab0*/  IMAD.IADD R9, R0, 0x1, R9 ;  /* 0x0000000100097824 */ /* 0x000fc800078e0209 */
[----:B------:R0:W-:Y:S01]  /*2ac0*/  STG.E desc[UR6][R14.64], R19 ;  /* 0x000000130e007986 */ /* 0x0001e2000c101906 */
[----:B------:R-:W-:Y:S05]  /*2ad0*/  @P0 BRA `(.L_x_26) ;  /* 0xfffffffc00a00947 */ /* 0x000fea000383ffff */
[----:B------:R-:W-:Y:S05]  /*2ae0*/  BSYNC.RECONVERGENT B1 ;  /* 0x0000000000017941 */ /* 0x000fea0003800200 */
.L_x_25:
[----:B------:R-:W-:Y:S02]  /*2af0*/  IMAD.MOV.U32 R7, RZ, RZ, R16 ;  /* 0x000000ffff077224 */ /* 0x000fe400078e0010 */
[----:B------:R-:W-:-:S07]  /*2b00*/  IMAD.MOV.U32 R6, RZ, RZ, R18 ;  /* 0x000000ffff067224 */ /* 0x000fce00078e0012 */
.L_x_24:
[----:B------:R-:W-:Y:S05]  /*2b10*/  BSYNC.RECONVERGENT B0 ;  /* 0x0000000000007941 */ /* 0x000fea0003800200 */
.L_x_23:
[----:B------:R-:W4:Y:S01]  /*2b20*/  LDC.64 R12, c[0x0][0x380] ;  /* 0x0000e000ff0c7b82 */ /* 0x000f220000000a00 */
[----:B------:R-:W-:-:S13]  /*2b30*/  ISETP.GE.U32.AND P0, PT, R8, 0x3, PT ;  /* 0x000000030800780c */ /* 0x000fda0003f06070 */
[----:B------:R-:W-:Y:S05]  /*2b40*/  @!P0 EXIT ;  /* 0x000000000000894d */ /* 0x000fea0003800000 */
.L_x_27:
[----:B------:R-:W-:Y:S01]  /*2b50*/  SHF.R.U32.HI R8, RZ, 0x2, R7 ;  /* 0x00000002ff087819 */ /* 0x000fe20000011607 */
[----:B0-----:R-:W-:Y:S01]  /*2b60*/  IMAD.SHL.U32 R14, R3, 0x10, RZ ;  /* 0x00000010030e7824 */ /* 0x001fe200078e00ff */
[----:B------:R-:W-:Y:S02]  /*2b70*/  SHF.R.U32.HI R15, RZ, 0x2, R4 ;  /* 0x00000002ff0f7819 */ /* 0x000fe40000011604 */
[----:B------:R-:W-:Y:S02]  /*2b80*/  LOP3.LUT R8, R8, R7, RZ, 0x3c, !PT ;  /* 0x0000000708087212 */ /* 0x000fe400078e3cff */
[----:B------:R-:W-:-:S03]  /*2b90*/  LOP3.LUT R15, R15, R4, RZ, 0x3c, !PT ;  /* 0x000000040f0f7212 */ /* 0x000fc600078e3cff */
[----:B-123--:R-:W-:-:S05]  /*2ba0*/  IMAD.SHL.U32 R7, R8, 0x2, RZ ;  /* 0x0000000208077824 */ /* 0x00efca00078e00ff */
[----:B------:R-:W-:Y:S01]  /*2bb0*/  LOP3.LUT R8, R8, R7, R14, 0x96, !PT ;  /* 0x0000000708087212 */ /* 0x000fe200078e960e */
[----:B------:R-:W-:Y:S01]  /*2bc0*/  IMAD.SHL.U32 R7, R15, 0x2, RZ ;  /* 0x000000020f077824 */ /* 0x000fe200078e00ff */
[----:B------:R-:W-:Y:S02]  /*2bd0*/  SHF.R.U32.HI R14, RZ, 0x2, R5 ;  /* 0x00000002ff0e7819 */ /* 0x000fe40000011605 */
[----:B------:R-:W-:Y:S02]  /*2be0*/  LOP3.LUT R4, R8, R3, RZ, 0x3c, !PT ;  /* 0x0000000308047212 */ /* 0x000fe400078e3cff */
[----:B------:R-:W-:Y:S02]  /*2bf0*/  LOP3.LUT R14, R14, R5, RZ, 0x3c, !PT ;  /* 0x000000050e0e7212 */ /* 0x000fe400078e3cff */
[----:B------:R-:W-:Y:S01]  /*2c00*/  IADD3 R20, PT, PT, R6, 0x587c5, R4 ;  /* 0x000587c506147810 */ /* 0x000fe20007ffe004 */
[----:B------:R-:W-:-:S03]  /*2c10*/  IMAD.SHL.U32 R8, R4, 0x10, RZ ;  /* 0x0000001004087824 */ /* 0x000fc600078e00ff */
[----:B------:R-:W-:Y:S02]  /*2c20*/  I2FP.F32.U32 R21, R20 ;  /* 0x0000001400157245 */ /* 0x000fe40000201000 */
        /* <DEDUP_REMOVED lines=9> */
[----:B------:R-:W-:Y:S02]  /*2cc0*/  IMAD.MOV.U32 R7, RZ, RZ, R3 ;  /* 0x000000ffff077224 */ /* 0x000fe400078e0003 */
[----:B----4-:R-:W-:Y:S01]  /*2cd0*/  IMAD.WIDE R14, R9, 0x4, R12 ;  /* 0x00000004090e7825 */ /* 0x010fe200078e020c */
[----:B------:R-:W-:-:S03]  /*2ce0*/  LOP3.LUT R2, R8, R5, RZ, 0x3c, !PT ;  /* 0x0000000508027212 */ /* 0x000fc600078e3cff */
[----:B------:R-:W-:Y:S01]  /*2cf0*/  IMAD.SHL.U32 R8, R18, 0x2, RZ ;  /* 0x0000000212087824 */ /* 0x000fe200078e00ff */
[----:B------:R-:W-:Y:S01]  /*2d00*/  IADD3 R23, PT, PT, R6, 0x10974f, R2 ;  /* 0x0010974f06177810 */ /* 0x000fe20007ffe002 */
[----:B------:R-:W-:Y:S02]  /*2d10*/  IMAD.SHL.U32 R19, R2, 0x10, RZ ;  /* 0x0000001002137824 */ /* 0x000fe400078e00ff */
[----:B------:R-:W-:Y:S01]  /*2d20*/  VIADD R6, R6, 0x161f14 ;  /* 0x00161f1406067836 */ /* 0x000fe20000000000 */
[----:B------:R-:W-:Y:S01]  /*2d30*/  I2FP.F32.U32 R27, R23 ;  /* 0x00000017001b7245 */ /* 0x000fe20000201000 */
[----:B------:R-:W-:Y:S01]  /*2d40*/  IMAD.WIDE R16, R0, 0x4, R14 ;  /* 0x0000000400107825 */ /* 0x000fe200078e020e */
[----:B------:R-:W-:-:S03]  /*2d50*/  LOP3.LUT R19, R18, R8, R19, 0x96, !PT ;  /* 0x0000000812137212 */ /* 0x000fc600078e9613 */
[----:B------:R-:W-:Y:S01]  /*2d60*/  IMAD.MOV.U32 R8, RZ, RZ, 0x2f800000 ;  /* 0x2f800000ff087424 */ /* 0x000fe200078e00ff */
[----:B------:R-:W-:Y:S01]  /*2d70*/  LOP3.LUT R3, R19, R2, RZ, 0x3c, !PT ;  /* 0x0000000213037212 */ /* 0x000fe200078e3cff */
[----:B------:R-:W-:-:S04]  /*2d80*/  IMAD.WIDE R18, R0, 0x4, R16 ;  /* 0x0000000400127825 */ /* 0x000fc800078e0210 */
[-C--:B------:R-:W-:Y:S01]  /*2d90*/  FFMA R23, R21, R8.reuse, 1.1641532182693481445e-10 ;  /* 0x2f00000015177423 */ /* 0x080fe20000000008 */
[-C--:B------:R-:W-:Y:S01]  /*2da0*/  FFMA R25, R25, R8.reuse, 1.1641532182693481445e-10 ;  /* 0x2f00000019197423 */ /* 0x080fe20000000008 */
[----:B------:R-:W-:Y:S02]  /*2db0*/  IMAD.IADD R24, R3, 0x1, R6 ;  /* 0x0000000103187824 */ /* 0x000fe400078e0206 */
[----:B------:R-:W-:Y:S01]  /*2dc0*/  FFMA R27, R27, R8, 1.1641532182693481445e-10 ;  /* 0x2f0000001b1b7423 */ /* 0x000fe20000000008 */
[-CC-:B------:R-:W-:Y:S01]  /*2dd0*/  FFMA R23, R23, R11.reuse, R10.reuse ;  /* 0x0000000b17177223 */ /* 0x180fe2000000000a */
[----:B------:R-:W-:Y:S01]  /*2de0*/  FFMA R25, R25, R11, R10 ;  /* 0x0000000b19197223 */ /* 0x000fe2000000000a */
[----:B------:R-:W-:Y:S01]  /*2df0*/  IMAD.WIDE R20, R0, 0x4, R18 ;  /* 0x0000000400147825 */ /* 0x000fe200078e0212 */
[----:B------:R-:W-:-:S03]  /*2e00*/  I2FP.F32.U32 R29, R24 ;  /* 0x00000018001d7245 */ /* 0x000fc60000201000 */
[-CC-:B------:R-:W-:Y:S01]  /*2e10*/  FFMA R27, R27, R11.reuse, R10.reuse ;  /* 0x0000000b1b1b7223 */ /* 0x180fe2000000000a */
[----:B------:R0:W-:Y:S01]  /*2e20*/  STG.E desc[UR6][R14.64], R23 ;  /* 0x000000170e007986 */ /* 0x0001e2000c101906 */
[----:B------:R-:W-:Y:S02]  /*2e30*/  IMAD R9, R0, 0x4, R9 ;  /* 0x0000000400097824 */ /* 0x000fe400078e0209 */
[----:B------:R-:W-:Y:S01]  /*2e40*/  FFMA R29, R29, R8, 1.1641532182693481445e-10 ;  /* 0x2f0000001d1d7423 */ /* 0x000fe20000000008 */
[----:B------:R0:W-:Y:S02]  /*2e50*/  STG.E desc[UR6][R16.64], R25 ;  /* 0x0000001910007986 */ /* 0x0001e4000c101906 */
[----:B------:R-:W-:Y:S01]  /*2e60*/  ISETP.GE.AND P0, PT, R9, UR4, PT ;  /* 0x0000000409007c0c */ /* 0x000fe2000bf06270 */
[----:B------:R-:W-:Y:S01]  /*2e70*/  FFMA R29, R29, R11, R10 ;  /* 0x0000000b1d1d7223 */ /* 0x000fe2000000000a */
[----:B------:R0:W-:Y:S04]  /*2e80*/  STG.E desc[UR6][R18.64], R27 ;  /* 0x0000001b12007986 */ /* 0x0001e8000c101906 */
[----:B------:R0:W-:Y:S07]  /*2e90*/  STG.E desc[UR6][R20.64], R29 ;  /* 0x0000001d14007986 */ /* 0x0001ee000c101906 */
[----:B------:R-:W-:Y:S05]  /*2ea0*/  @!P0 BRA `(.L_x_27) ;  /* 0xfffffffc00288947 */ /* 0x000fea000383ffff */
[----:B------:R-:W-:Y:S05]  /*2eb0*/  EXIT ;  /* 0x000000000000794d */ /* 0x000fea0003800000 */
.L_x_28:
        /* <DEDUP_REMOVED lines=12> */
.L_x_69:


//--------------------- .text._Z14InitializeGridPfffi --------------------------
	.section	.text._Z14InitializeGridPfffi,"ax",@progbits
	.align	128
        .global         _Z14InitializeGridPfffi
        .type           _Z14InitializeGridPfffi,@function
        .size           _Z14InitializeGridPfffi,(.L_x_70 - _Z14InitializeGridPfffi)
        .other          _Z14InitializeGridPfffi,@"STO_CUDA_ENTRY STV_DEFAULT"
_Z14InitializeGridPfffi:
.text._Z14InitializeGridPfffi:
        /* <DEDUP_REMOVED lines=26> */
[----:B------:R-:W-:-:S05]  /*01a0*/  IMAD.HI.U32 R7, R8, R5, RZ ;  /* 0x0000000508077227 */ /* 0x000fca00078e00ff */
[----:B------:R-:W-:-:S05]  /*01b0*/  IADD3 R2, PT, PT, -R7, RZ, RZ ;  /* 0x000000ff07027210 */ /* 0x000fca0007ffe1ff */
[----:B------:R-:W-:Y:S02]  /*01c0*/  IMAD R5, R0, R2, R5 ;  /* 0x0000000200057224 */ /* 0x000fe400078e0205 */
[----:B------:R-:W0:Y:S03]  /*01d0*/  LDC.64 R2, c[0x0][0x388] ;  /* 0x0000e200ff027b82 */ /* 0x000e260000000a00 */
[----:B------:R-:W-:-:S13]  /*01e0*/  ISETP.GE.U32.AND P0, PT, R5, R0, PT ;  /* 0x000000000500720c */ /* 0x000fda0003f06070 */
[----:B------:R-:W-:Y:S01]  /*01f0*/  @P0 IMAD.IADD R5, R5, 0x1, -R0 ;  /* 0x0000000105050824 */ /* 0x000fe200078e0a00 */
[----:B------:R-:W-:-:S04]  /*0200*/  @P0 IADD3 R7, PT, PT, R7, 0x1, RZ ;  /* 0x0000000107070810 */ /* 0x000fc80007ffe0ff */
[-C--:B------:R-:W-:Y:S02]  /*0210*/  ISETP.GE.U32.AND P1, PT, R5, R0.reuse, PT ;  /* 0x000000000500720c */ /* 0x080fe40003f26070 */
[----:B------:R-:W2:Y:S11]  /*0220*/  LDC.64 R4, c[0x0][0x380] ;  /* 0x0000e000ff047b82 */ /* 0x000eb60000000a00 */
[----:B------:R-:W-:Y:S01]  /*0230*/  @P1 VIADD R7, R7, 0x1 ;  /* 0x0000000107071836 */ /* 0x000fe20000000000 */
[----:B------:R-:W-:-:S04]  /*0240*/  @!P2 LOP3.LUT R7, RZ, R0, RZ, 0x33, !PT ;  /* 0x00000000ff07a212 */ /* 0x000fc800078e33ff */
[----:B------:R-:W-:-:S04]  /*0250*/  IADD3 R6, PT, PT, R6, R7, RZ ;  /* 0x0000000706067210 */ /* 0x000fc80007ffe0ff */
[C---:B------:R-:W-:Y:S02]  /*0260*/  LOP3.LUT R7, R6.reuse, 0x3, RZ, 0xc0, !PT ;  /* 0x0000000306077812 */ /* 0x040fe400078ec0ff */
[----:B------:R-:W-:Y:S02]  /*0270*/  ISETP.GE.U32.AND P1, PT, R6, 0x3, PT ;  /* 0x000000030600780c */ /* 0x000fe40003f26070 */
[----:B------:R-:W-:-:S13]  /*0280*/  ISETP.NE.AND P0, PT, R7, 0x3, PT ;  /* 0x000000030700780c */ /* 0x000fda0003f05270 */
[----:B01----:R-:W-:Y:S05]  /*0290*/  @!P0 BRA `(.L_x_30) ;  /* 0x0000000000348947 */ /* 0x003fea0003800000 */
[----:B------:R-:W0:Y:S01]  /*02a0*/  LDC.64 R8, c[0x0][0x380] ;  /* 0x0000e000ff087b82 */ /* 0x000e220000000a00 */
[----:B------:R-:W-:-:S05]  /*02b0*/  VIADD R6, R6, 0x1 ;  /* 0x0000000106067836 */ /* 0x000fca0000000000 */
[----:B------:R-:W-:Y:S02]  /*02c0*/  LOP3.LUT R6, R6, 0x3, RZ, 0xc0, !PT ;  /* 0x0000000306067812 */ /* 0x000fe400078ec0ff */
[----:B------:R-:W1:Y:S02]  /*02d0*/  LDC.64 R14, c[0x0][0x388] ;  /* 0x0000e200ff0e7b82 */ /* 0x000e640000000a00 */
[----:B------:R-:W-:-:S07]  /*02e0*/  IADD3 R10, PT, PT, -R6, RZ, RZ ;  /* 0x000000ff060a7210 */ /* 0x000fce0007ffe1ff */
.L_x_31:
[-C--:B------:R-:W-:Y:S01]  /*02f0*/  I2FP.F32.S32 R13, R11.reuse ;  /* 0x0000000b000d7245 */ /* 0x080fe20000201400 */
[----:B0-----:R-:W-:Y:S01]  /*0300*/  IMAD.WIDE R6, R11, 0x4, R8 ;  /* 0x000000040b067825 */ /* 0x001fe200078e0208 */
[----:B------:R-:W-:-:S03]  /*0310*/  IADD3 R11, PT, PT, R0, R11, RZ ;  /* 0x0000000b000b7210 */ /* 0x000fc60007ffe0ff */
[----:B-1----:R-:W-:Y:S01]  /*0320*/  FFMA R13, R13, R15, R14 ;  /* 0x0000000f0d0d7223 */ /* 0x002fe2000000000e */
[----:B------:R-:W-:-:S04]  /*0330*/  VIADD R10, R10, 0x1 ;  /* 0x000000010a0a7836 */ /* 0x000fc80000000000 */
[----:B------:R3:W-:Y:S01]  /*0340*/  STG.E desc[UR4][R6.64], R13 ;  /* 0x0000000d06007986 */ /* 0x0007e2000c101904 */
[----:B------:R-:W-:-:S13]  /*0350*/  ISETP.NE.AND P0, PT, R10, RZ, PT ;  /* 0x000000ff0a00720c */ /* 0x000fda0003f05270 */
[----:B---3--:R-:W-:Y:S05]  /*0360*/  @P0 BRA `(.L_x_31) ;  /* 0xfffffffc00e00947 */ /* 0x008fea000383ffff */
.L_x_30:
[----:B------:R-:W-:Y:S05]  /*0370*/  BSYNC.RECONVERGENT B0 ;  /* 0x0000000000007941 */ /* 0x000fea0003800200 */
.L_x_29:
[----:B------:R-:W-:Y:S05]  /*0380*/  @!P1 EXIT ;  /* 0x000000000000994d */ /* 0x000fea0003800000 */
.L_x_32:
[----:B0-----:R-:W-:Y:S01]  /*0390*/  IMAD.IADD R15, R0, 0x1, R11 ;  /* 0x00000001000f7824 */ /* 0x001fe200078e020b */
[----:B------:R-:W-:Y:S01]  /*03a0*/  I2FP.F32.S32 R17, R11 ;  /* 0x0000000b00117245 */ /* 0x000fe20000201400 */
[----:B--2---:R-:W-:-:S03]  /*03b0*/  IMAD.WIDE R6, R11, 0x4, R4 ;  /* 0x000000040b067825 */ /* 0x004fc600078e0204 */
[C---:B------:R-:W-:Y:S01]  /*03c0*/  IADD3 R13, PT, PT, R0.reuse, R15, RZ ;  /* 0x0000000f000d7210 */ /* 0x040fe20007ffe0ff */
[----:B------:R-:W-:Y:S01]  /*03d0*/  FFMA R25, R17, R3, R2 ;  /* 0x0000000311197223 */ /* 0x000fe20000000002 */
[----:B------:R-:W-:Y:S01]  /*03e0*/  I2FP.F32.S32 R11, R15 ;  /* 0x0000000f000b7245 */ /* 0x000fe20000201400 */
[C---:B------:R-:W-:Y:S01]  /*03f0*/  IMAD.WIDE R8, R0.reuse, 0x4, R6 ;  /* 0x0000000400087825 */ /* 0x040fe200078e0206 */
[----:B------:R-:W-:Y:S02]  /*0400*/  I2FP.F32.S32 R15, R13 ;  /* 0x0000000d000f7245 */ /* 0x000fe40000201400 */
[----:B------:R0:W-:Y:S01]  /*0410*/  STG.E desc[UR4][R6.64], R25 ;  /* 0x0000001906007986 */ /* 0x0001e2000c101904 */
[C---:B------:R-:W-:Y:S02]  /*0420*/  IMAD.IADD R21, R0.reuse, 0x1, R13 ;  /* 0x0000000100157824 */ /* 0x040fe400078e020d */
[----:B------:R-:W-:Y:S01]  /*0430*/  FFMA R17, R11, R3, R2 ;  /* 0x000000030b117223 */ /* 0x000fe20000000002 */
[----:B------:R-:W-:-:S04]  /*0440*/  IMAD.WIDE R12, R0, 0x4, R8 ;  /* 0x00000004000c7825 */ /* 0x000fc800078e0208 */
[----:B------:R-:W-:Y:S01]  /*0450*/  FFMA R19, R15, R3, R2 ;  /* 0x000000030f137223 */ /* 0x000fe20000000002 */
[-C--:B------:R-:W-:Y:S01]  /*0460*/  I2FP.F32.S32 R23, R21.reuse ;  /* 0x0000001500177245 */ /* 0x080fe20000201400 */
[----:B------:R0:W-:Y:S01]  /*0470*/  STG.E desc[UR4][R8.64], R17 ;  /* 0x0000001108007986 */ /* 0x0001e2000c101904 */
[C---:B------:R-:W-:Y:S01]  /*0480*/  IADD3 R11, PT, PT, R0.reuse, R21, RZ ;  /* 0x00000015000b7210 */ /* 0x040fe20007ffe0ff */
[----:B------:R-:W-:-:S04]  /*0490*/  IMAD.WIDE R14, R0, 0x4, R12 ;  /* 0x00000004000e7825 */ /* 0x000fc800078e020c */
[----:B------:R-:W-:Y:S01]  /*04a0*/  FFMA R23, R23, R3, R2 ;  /* 0x0000000317177223 */ /* 0x000fe20000000002 */
[----:B------:R0:W-:Y:S01]  /*04b0*/  STG.E desc[UR4][R12.64], R19 ;  /* 0x000000130c007986 */ /* 0x0001e2000c101904 */
[----:B------:R-:W-:-:S03]  /*04c0*/  ISETP.GE.AND P0, PT, R11, UR6, PT ;  /* 0x000000060b007c0c */ /* 0x000fc6000bf06270 */
[----:B------:R0:W-:Y:S10]  /*04d0*/  STG.E desc[UR4][R14.64], R23 ;  /* 0x000000170e007986 */ /* 0x0001f4000c101904 */
[----:B------:R-:W-:Y:S05]  /*04e0*/  @!P0 BRA `(.L_x_32) ;  /* 0xfffffffc00a88947 */ /* 0x000fea000383ffff */
[----:B------:R-:W-:Y:S05]  /*04f0*/  EXIT ;  /* 0x000000000000794d */ /* 0x000fea0003800000 */
.L_x_33:
        /* <DEDUP_REMOVED lines=16> */
.L_x_70:


//--------------------- .text._Z15LinearSearchGPUPKfiS0_iPi --------------------------
	.section	.text._Z15LinearSearchGPUPKfiS0_iPi,"ax",@progbits
	.align	128
        .global         _Z15LinearSearchGPUPKfiS0_iPi
        .type           _Z15LinearSearchGPUPKfiS0_iPi,@function
        .size           _Z15LinearSearchGPUPKfiS0_iPi,(.L_x_71 - _Z15LinearSearchGPUPKfiS0_iPi)
        .other          _Z15LinearSearchGPUPKfiS0_iPi,@"STO_CUDA_ENTRY STV_DEFAULT"
_Z15LinearSearchGPUPKfiS0_iPi:
.text._Z15LinearSearchGPUPKfiS0_iPi:
[----:B------:R-:W-:Y:S01]  /*0000*/  LDC R1, c[0x0][0x37c] ;  /* 0x0000df00ff017b82 */ /* 0x000fe20000000800 */
[----:B------:R-:W0:Y:S07]  /*0010*/  S2R R6, SR_TID.X ;  /* 0x0000000000067919 */ /* 0x000e2e0000002100 */
[----:B------:R-:W1:Y:S01]  /*0020*/  LDC R7, c[0x0][0x388] ;  /* 0x0000e200ff077b82 */ /* 0x000e620000000800 */
[----:B------:R-:W0:Y:S01]  /*0030*/  LDCU UR4, c[0x0][0x360] ;  /* 0x00006c00ff0477ac */ /* 0x000e220008000800 */
[----:B------:R-:W0:Y:S01]  /*0040*/  S2R R3, SR_CTAID.X ;  /* 0x0000000000037919 */ /* 0x000e220000002500 */
[----:B------:R-:W2:Y:S01]  /*0050*/  LDCU UR5, c[0x0][0x398] ;  /* 0x00007300ff0577ac */ /* 0x000ea20008000800 */
[----:B-1----:R-:W-:Y:S01]  /*0060*/  ISETP.GE.AND P0, PT, R7, 0x2, PT ;  /* 0x000000020700780c */ /* 0x002fe20003f06270 */
[----:B0-----:R-:W-:-:S05]  /*0070*/  IMAD R6, R3, UR4, R6 ;  /* 0x0000000403067c24 */ /* 0x001fca000f8e0206 */
[----:B--2---:R-:W-:-:S13]  /*0080*/  ISETP.GE.OR P0, PT, R6, UR5, !P0 ;  /* 0x0000000506007c0c */ /* 0x004fda000c706670 */
[----:B------:R-:W-:Y:S05]  /*0090*/  @P0 EXIT ;  /* 0x000000000000094d */ /* 0x000fea0003800000 */
[----:B------:R-:W0:Y:S01]  /*00a0*/  LDCU.64 UR6, c[0x0][0x380] ;  /* 0x00007000ff0677ac */ /* 0x000e220008000a00 */
[C---:B------:R-:W-:Y:S02]  /*00b0*/  VIADD R0, R7.reuse, 0xfffffffe ;  /* 0xfffffffe07007836 */ /* 0x040fe40000000000 */
[----:B------:R-:W-:Y:S01]  /*00c0*/  VIADD R7, R7, 0xffffffff ;  /* 0xffffffff07077836 */ /* 0x000fe20000000000 */
[----:B------:R-:W1:Y:S02]  /*00d0*/  LDCU UR5, c[0x0][0x370] ;  /* 0x00006e00ff0577ac */ /* 0x000e640008000800 */
[----:B------:R-:W-:Y:S02]  /*00e0*/  ISETP.GE.U32.AND P2, PT, R0, 0x3, PT ;  /* 0x000000030000780c */ /* 0x000fe40003f46070 */
[C---:B------:R-:W-:Y:S01]  /*00f0*/  LOP3.LUT R0, R7.reuse, 0xfffffffc, RZ, 0xc0, !PT ;  /* 0xfffffffc07007812 */ /* 0x040fe200078ec0ff */
[----:B------:R-:W2:Y:S01]  /*0100*/  LDCU.64 UR8, c[0x0][0x358] ;  /* 0x00006b00ff0877ac */ /* 0x000ea20008000a00 */
[----:B------:R-:W-:-:S03]  /*0110*/  LOP3.LUT R7, R7, 0x3, RZ, 0xc0, !PT ;  /* 0x0000000307077812 */ /* 0x000fc600078ec0ff */
[----:B------:R-:W-:Y:S01]  /*0120*/  IMAD.MOV R8, RZ, RZ, -R0 ;  /* 0x000000ffff087224 */ /* 0x000fe200078e0a00 */
[----:B0-----:R-:W-:-:S04]  /*0130*/  UIADD3 UR6, UP0, UPT, UR6, 0x8, URZ ;  /* 0x0000000806067890 */ /* 0x001fc8000ff1e0ff */
[----:B------:R-:W-:Y:S02]  /*0140*/  UIADD3.X UR7, UPT, UPT, URZ, UR7, URZ, UP0, !UPT ;  /* 0x00000007ff077290 */ /* 0x000fe400087fe4ff */
[----:B-1----:R-:W-:-:S12]  /*0150*/  UIMAD UR4, UR4, UR5, URZ ;  /* 0x00000005040472a4 */ /* 0x002fd8000f8e02ff */
.L_x_50:
[----:B0-----:R-:W0:Y:S01]  /*0160*/  LDC.64 R4, c[0x0][0x390] ;  /* 0x0000e400ff047b82 */ /* 0x001e220000000a00 */
[----:B-1----:R-:W1:Y:S07]  /*0170*/  LDCU UR5, c[0x0][0x398] ;  /* 0x00007300ff0577ac */ /* 0x002e6e0008000800 */
[----:B--234-:R-:W3:Y:S01]  /*0180*/  LDC.64 R2, c[0x0][0x3a0] ;  /* 0x0000e800ff027b82 */ /* 0x01cee20000000a00 */
[----:B0-----:R-:W-:-:S05]  /*0190*/  IMAD.WIDE R4, R6, 0x4, R4 ;  /* 0x0000000406047825 */ /* 0x001fca00078e0204 */
[----:B--2--5:R0:W5:Y:S01]  /*01a0*/  LDG.E R9, desc[UR8][R4.64] ;  /* 0x0000000804097981 */ /* 0x024162000c1e1900 */
[----:B------:R-:W-:Y:S02]  /*01b0*/  IMAD.MOV.U32 R11, RZ, RZ, RZ ;  /* 0x000000ffff0b7224 */ /* 0x000fe400078e00ff */
[----:B---3--:R-:W-:-:S04]  /*01c0*/  IMAD.WIDE R2, R6, 0x4, R2 ;  /* 0x0000000406027825 */ /* 0x008fc800078e0202 */
[----:B------:R-:W-:-:S05]  /*01d0*/  VIADD R6, R6, UR4 ;  /* 0x0000000406067c36 */ /* 0x000fca0008000000 */
[----:B-1----:R-:W-:Y:S01]  /*01e0*/  ISETP.GE.AND P1, PT, R6, UR5, PT ;  /* 0x0000000506007c0c */ /* 0x002fe2000bf26270 */
[----:B0-----:R-:W-:-:S12]  /*01f0*/  @!P2 BRA `(.L_x_34) ;  /* 0x0000000000b8a947 */ /* 0x001fd80003800000 */
[----:B------:R-:W-:Y:S02]  /*0200*/  IMAD.MOV.U32 R11, RZ, RZ, 0x1 ;  /* 0x00000001ff0b7424 */ /* 0x000fe400078e00ff */
[----:B------:R-:W-:Y:S02]  /*0210*/  IMAD.U32 R4, RZ, RZ, UR6 ;  /* 0x00000006ff047e24 */ /* 0x000fe4000f8e00ff */
[----:B------:R-:W-:Y:S02]  /*0220*/  IMAD.U32 R5, RZ, RZ, UR7 ;  /* 0x00000007ff057e24 */ /* 0x000fe4000f8e00ff */
[----:B------:R-:W-:-:S07]  /*0230*/  IMAD.MOV.U32 R10, RZ, RZ, R8 ;  /* 0x000000ffff0a7224 */ /* 0x000fce00078e0008 */
.L_x_43:
[----:B--2---:R-:W2:Y:S01]  /*0240*/  LDG.E R12, desc[UR8][R4.64+-0x8] ;  /* 0xfffff808040c7981 */ /* 0x004ea2000c1e1900 */
[----:B------:R-:W-:Y:S01]  /*0250*/  BSSY.RECONVERGENT B0, `(.L_x_35) ;  /* 0x0000007000007945 */ /* 0x000fe20003800200 */
[----:B--2--5:R-:W-:-:S13]  /*0260*/  FSETP.GE.AND P0, PT, R9, R12, PT ;  /* 0x0000000c0900720b */ /* 0x024fda0003f06000 */
[----:B0--3--:R-:W-:Y:S05]  /*0270*/  @!P0 BRA `(.L_x_36) ;  /* 0x0000000000108947 */ /* 0x009fea0003800000 */
[----:B------:R-:W2:Y:S02]  /*0280*/  LDG.E R12, desc[UR8][R4.64+-0x4] ;  /* 0xfffffc08040c7981 */ /* 0x000ea4000c1e1900 */
[----:B--2---:R-:W-:-:S13]  /*0290*/  FSETP.GEU.AND P0, PT, R9, R12, PT ;  /* 0x0000000c0900720b */ /* 0x004fda0003f0e000 */
[----:B------:R-:W-:-:S05]  /*02a0*/  @!P0 VIADD R13, R11, 0xffffffff ;  /* 0xffffffff0b0d8836 */ /* 0x000fca0000000000 */
[----:B------:R0:W-:Y:S02]  /*02b0*/  @!P0 STG.E desc[UR8][R2.64], R13 ;  /* 0x0000000d02008986 */ /* 0x0001e4000c101908 */
.L_x_36:
[----:B------:R-:W-:Y:S05]  /*02c0*/  BSYNC.RECONVERGENT B0 ;  /* 0x0000000000007941 */ /* 0x000fea0003800200 */
.L_x_35:
[----:B------:R-:W2:Y:S04]  /*02d0*/  LDG.E R14, desc[UR8][R4.64] ;  /* 0x00000008040e7981 */ /* 0x000ea8000c1e1900 */
[----:B------:R-:W3:Y:S01]  /*02e0*/  LDG.E R12, desc[UR8][R4.64+-0x4] ;  /* 0xfffffc08040c7981 */ /* 0x000ee2000c1e1900 */
[----:B------:R-:W-:Y:S01]  /*02f0*/  BSSY.RECONVERGENT B0, `(.L_x_37) ;  /* 0x0000006000007945 */ /* 0x000fe20003800200 */
[----:B--2---:R-:W-:-:S04]  /*0300*/  FSETP.GEU.AND P0, PT, R9, R14, PT ;  /* 0x0000000e0900720b */ /* 0x004fc80003f0e000 */
[----:B---3--:R-:W-:-:S13]  /*0310*/  FSETP.LTU.OR P0, PT, R9, R12, P0 ;  /* 0x0000000c0900720b */ /* 0x008fda0000709400 */
[----:B------:R-:W-:Y:S05]  /*0320*/  @P0 BRA `(.L_x_38) ;  /* 0x0000000000080947 */ /* 0x000fea0003800000 */
[----:B------:R1:W-:Y:S04]  /*0330*/  STG.E desc[UR8][R2.64], R11 ;  /* 0x0000000b02007986 */ /* 0x0003e8000c101908 */
[----:B------:R1:W5:Y:S02]  /*0340*/  LDG.E R14, desc[UR8][R4.64] ;  /* 0x00000008040e7981 */ /* 0x000364000c1e1900 */
.L_x_38:
[----:B------:R-:W-:Y:S05]  /*0350*/  BSYNC.RECONVERGENT B0 ;  /* 0x0000000000007941 */ /* 0x000fea0003800200 */
.L_x_37:
[----:B-----5:R-:W-:Y:S01]  /*0360*/  FSETP.GE.AND P0, PT, R9, R14, PT ;  /* 0x0000000e0900720b */ /* 0x020fe20003f06000 */
[----:B------:R-:W-:-:S12]  /*0370*/  BSSY.RECONVERGENT B0, `(.L_x_39) ;  /* 0x0000006000007945 */ /* 0x000fd80003800200 */
[----:B------:R-:W-:Y:S05]  /*0380*/  @!P0 BRA `(.L_x_40) ;  /* 0x0000000000108947 */ /* 0x000fea0003800000 */
[----:B------:R-:W2:Y:S02]  /*0390*/  LDG.E R12, desc[UR8][R4.64+0x4] ;  /* 0x00000408040c7981 */ /* 0x000ea4000c1e1900 */
[----:B--2---:R-:W-:-:S13]  /*03a0*/  FSETP.GEU.AND P0, PT, R9, R12, PT ;  /* 0x0000000c0900720b */ /* 0x004fda0003f0e000 */
[----:B0-----:R-:W-:-:S05]  /*03b0*/  @!P0 VIADD R13, R11, 0x1 ;  /* 0x000000010b0d8836 */ /* 0x001fca0000000000 */
[----:B------:R2:W-:Y:S02]  /*03c0*/  @!P0 STG.E desc[UR8][R2.64], R13 ;  /* 0x0000000d02008986 */ /* 0x0005e4000c101908 */
.L_x_40:
[----:B------:R-:W-:Y:S05]  /*03d0*/  BSYNC.RECONVERGENT B0 ;  /* 0x0000000000007941 */ /* 0x000fea0003800200 */
.L_x_39:
[----:B------:R-:W3:Y:S01]  /*03e0*/  LDG.E R12, desc[UR8][R4.64+0x4] ;  /* 0x00000408040c7981 */ /* 0x000ee2000c1e1900 */
[----:B------:R-:W-:Y:S01]  /*03f0*/  VIADD R10, R10, 0x4 ;  /* 0x000000040a0a7836 */ /* 0x000fe20000000000 */
[----:B------:R-:W-:Y:S04]  /*0400*/  BSSY.RECONVERGENT B0, `(.L_x_41) ;  /* 0x0000008000007945 */ /* 0x000fe80003800200 */
[----:B------:R-:W-:Y:S02]  /*0410*/  ISETP.NE.AND P0, PT, R10, RZ, PT ;  /* 0x000000ff0a00720c */ /* 0x000fe40003f05270 */
[----:B---3--:R-:W-:-:S13]  /*0420*/  FSETP.GE.AND P3, PT, R9, R12, PT ;  /* 0x0000000c0900720b */ /* 0x008fda0003f66000 */
[----:B------:R-:W-:Y:S05]  /*0430*/  @!P3 BRA `(.L_x_42) ;  /* 0x000000000010b947 */ /* 0x000fea0003800000 */
[----:B------:R-:W3:Y:S02]  /*0440*/  LDG.E R12, desc[UR8][R4.64+0x8] ;  /* 0x00000808040c7981 */ /* 0x000ee4000c1e1900 */
[----:B---3--:R-:W-:-:S13]  /*0450*/  FSETP.GEU.AND P3, PT, R9, R12, PT ;  /* 0x0000000c0900720b */ /* 0x008fda0003f6e000 */
[----:B0-2---:R-:W-:-:S05]  /*0460*/  @!P3 VIADD R13, R11, 0x2 ;  /* 0x000000020b0db836 */ /* 0x005fca0000000000 */
[----:B------:R3:W-:Y:S02]  /*0470*/  @!P3 STG.E desc[UR8][R2.64], R13 ;  /* 0x0000000d0200b986 */ /* 0x0007e4000c101908 */
.L_x_42:
[----:B------:R-:W-:Y:S05]  /*0480*/  BSYNC.RECONVERGENT B0 ;  /* 0x0000000000007941 */ /* 0x000fea0003800200 */
.L_x_41:
[----:B-1----:R-:W-:Y:S01]  /*0490*/  IADD3 R4, P3, PT, R4, 0x10, RZ ;  /* 0x0000001004047810 */ /* 0x002fe20007f7e0ff */
[----:B------:R-:W-:-:S04]  /*04a0*/  VIADD R11, R11, 0x4 ;  /* 0x000000040b0b7836 */ /* 0x000fc80000000000 */
[----:B------:R-:W-:Y:S01]  /*04b0*/  IMAD.X R5, RZ, RZ, R5, P3 ;  /* 0x000000ffff057224 */ /* 0x000fe200018e0605 */
[----:B------:R-:W-:Y:S07]  /*04c0*/  @P0 BRA `(.L_x_43) ;  /* 0xfffffffc005c0947 */ /* 0x000fee000383ffff */
[----:B------:R-:W-:-:S07]  /*04d0*/  IMAD.MOV.U32 R11, RZ, RZ, R0 ;  /* 0x000000ffff0b7224 */ /* 0x000fce00078e0000 */
.L_x_34:
[----:B------:R-:W-:-:S13]  /*04e0*/  ISETP.NE.AND P0, PT, R7, RZ, PT ;  /* 0x000000ff0700720c */ /* 0x000fda0003f05270 */
[----:B------:R-:W-:Y:S05]  /*04f0*/  @!P0 BRA `(.L_x_44) ;  /* 0x0000000000808947 */ /* 0x000fea0003800000 */
[----:B------:R-:W1:Y:S02]  /*0500*/  LDC.64 R4, c[0x0][0x380] ;  /* 0x0000e000ff047b82 */ /* 0x000e640000000a00 */
[----:B-1----:R-:W-:-:S05]  /*0510*/  IMAD.WIDE.U32 R4, R11, 0x4, R4 ;  /* 0x000000040b047825 */ /* 0x002fca00078e0004 */
[----:B------:R-:W4:Y:S01]  /*0520*/  LDG.E R10, desc[UR8][R4.64] ;  /* 0x00000008040a7981 */ /* 0x000f22000c1e1900 */
[----:B------:R-:W-:Y:S01]  /*0530*/  BSSY.RECONVERGENT B0, `(.L_x_45) ;  /* 0x0000007000007945 */ /* 0x000fe20003800200 */
[----:B------:R-:W-:Y:S02]  /*0540*/  ISETP.NE.AND P0, PT, R7, 0x1, PT ;  /* 0x000000010700780c */ /* 0x000fe40003f05270 */
[----:B----45:R-:W-:-:S13]  /*0550*/  FSETP.GE.AND P3, PT, R9, R10, PT ;  /* 0x0000000a0900720b */ /* 0x030fda0003f66000 */
[----:B------:R-:W-:Y:S05]  /*0560*/  @!P3 BRA `(.L_x_46) ;  /* 0x00000000000cb947 */ /* 0x000fea0003800000 */
[----:B------:R-:W4:Y:S02]  /*0570*/  LDG.E R10, desc[UR8][R4.64+0x4] ;  /* 0x00000408040a7981 */ /* 0x000f24000c1e1900 */
[----:B----4-:R-:W-:-:S13]  /*0580*/  FSETP.GEU.AND P3, PT, R9, R10, PT ;  /* 0x0000000a0900720b */ /* 0x010fda0003f6e000 */
[----:B------:R1:W-:Y:S02]  /*0590*/  @!P3 STG.E desc[UR8][R2.64], R11 ;  /* 0x0000000b0200b986 */ /* 0x0003e4000c101908 */
.L_x_46:
[----:B------:R-:W-:Y:S05]  /*05a0*/  BSYNC.RECONVERGENT B0 ;  /* 0x0000000000007941 */ /* 0x000fea0003800200 */
.L_x_45:
[----:B------:R-:W-:Y:S04]  /*05b0*/  BSSY.RECONVERGENT B0, `(.L_x_44) ;  /* 0x0000014000007945 */ /* 0x000fe80003800200 */
[----:B------:R-:W-:Y:S05]  /*05c0*/  @!P0 BRA `(.L_x_47) ;  /* 0x0000000000488947 */ /* 0x000fea0003800000 */
[----:B------:R-:W4:Y:S01]  /*05d0*/  LDG.E R10, desc[UR8][R4.64+0x4] ;  /* 0x00000408040a7981 */ /* 0x000f22000c1e1900 */
[----:B------:R-:W-:Y:S01]  /*05e0*/  BSSY.RECONVERGENT B1, `(.L_x_48) ;  /* 0x0000008000017945 */ /* 0x000fe20003800200 */
[----:B------:R-:W-:Y:S02]  /*05f0*/  ISETP.NE.AND P0, PT, R7, 0x2, PT ;  /* 0x000000020700780c */ /* 0x000fe40003f05270 */
[----:B----4-:R-:W-:-:S13]  /*0600*/  FSETP.GE.AND P3, PT, R9, R10, PT ;  /* 0x0000000a0900720b */ /* 0x010fda0003f66000 */
[----:B------:R-:W-:Y:S05]  /*0610*/  @!P3 BRA `(.L_x_49) ;  /* 0x000000000010b947 */ /* 0x000fea0003800000 */
[----:B------:R-:W4:Y:S02]  /*0620*/  LDG.E R10, desc[UR8][R4.64+0x8] ;  /* 0x00000808040a7981 */ /* 0x000f24000c1e1900 */
[----:B----4-:R-:W-:-:S13]  /*0630*/  FSETP.GEU.AND P3, PT, R9, R10, PT ;  /* 0x0000000a0900720b */ /* 0x010fda0003f6e000 */
[----:B0-23--:R-:W-:-:S05]  /*0640*/  @!P3 VIADD R13, R11, 0x1 ;  /* 0x000000010b0db836 */ /* 0x00dfca0000000000 */
[----:B------:R4:W-:Y:S02]  /*0650*/  @!P3 STG.E desc[UR8][R2.64], R13 ;  /* 0x0000000d0200b986 */ /* 0x0009e4000c101908 */
.L_x_49:
[----:B------:R-:W-:Y:S05]  /*0660*/  BSYNC.RECONVERGENT B1 ;  /* 0x0000000000017941 */ /* 0x000fea0003800200 */
.L_x_48:
[----:B------:R-:W-:Y:S05]  /*0670*/  @!P0 BRA `(.L_x_47) ;  /* 0x00000000001c8947 */ /* 0x000fea0003800000 */
[----:B------:R-:W5:Y:S02]  /*0680*/  LDG.E R10, desc[UR8][R4.64+0x8] ;  /* 0x00000808040a7981 */ /* 0x000f64000c1e1900 */
[----:B-----5:R-:W-:-:S13]  /*0690*/  FSETP.GE.AND P0, PT, R9, R10, PT ;  /* 0x0000000a0900720b */ /* 0x020fda0003f06000 */
[----:B------:R-:W-:Y:S05]  /*06a0*/  @!P0 BRA `(.L_x_47) ;  /* 0x0000000000108947 */ /* 0x000fea0003800000 */
[----:B------:R-:W5:Y:S02]  /*06b0*/  LDG.E R4, desc[UR8][R4.64+0xc] ;  /* 0x00000c0804047981 */ /* 0x000f64000c1e1900 */
[----:B-----5:R-:W-:-:S13]  /*06c0*/  FSETP.GEU.AND P0, PT, R9, R4, PT ;  /* 0x000000040900720b */ /* 0x020fda0003f0e000 */
[----:B------:R-:W-:-:S05]  /*06d0*/  @!P0 VIADD R9, R11, 0x2 ;  /* 0x000000020b098836 */ /* 0x000fca0000000000 */
[----:B------:R0:W-:Y:S02]  /*06e0*/  @!P0 STG.E desc[UR8][R2.64], R9 ;  /* 0x0000000902008986 */ /* 0x0001e4000c101908 */
.L_x_47:
[----:B------:R-:W-:Y:S05]  /*06f0*/  BSYNC.RECONVERGENT B0 ;  /* 0x0000000000007941 */ /* 0x000fea0003800200 */
.L_x_44:
[----:B------:R-:W-:Y:S05]  /*0700*/  @!P1 BRA `(.L_x_50) ;  /* 0xfffffff800949947 */ /* 0x000fea000383ffff */
[----:B------:R-:W-:Y:S05]  /*0710*/  EXIT ;  /* 0x000000000000794d */ /* 0x000fea0003800000 */
.L_x_51:
        /* <DEDUP_REMOVED lines=14> */
.L_x_71:


//--------------------- .text._Z15BinarySearchGPUPKfiS0_iPi --------------------------
	.section	.text._Z15BinarySearchGPUPKfiS0_iPi,"ax",@progbits
	.align	128
        .global         _Z15BinarySearchGPUPKfiS0_iPi
        .type           _Z15BinarySearchGPUPKfiS0_iPi,@function
        .size           _Z15BinarySearchGPUPKfiS0_iPi,(.L_x_65 - _Z15BinarySearchGPUPKfiS0_iPi)
        .other          _Z15BinarySearchGPUPKfiS0_iPi,@"STO_CUDA_ENTRY STV_DEFAULT"
_Z15BinarySearchGPUPKfiS0_iPi:
.text._Z15BinarySearchGPUPKfiS0_iPi:
        /* <DEDUP_REMOVED lines=8> */
[----:B------:R-:W0:Y:S02]  /*0080*/  LDC R2, c[0x0][0x388] ;  /* 0x0000e200ff027b82 */ /* 0x000e240000000800 */
[----:B0-----:R-:W-:-:S13]  /*0090*/  ISETP.GE.AND P0, PT, R2, 0x1, PT ;  /* 0x000000010200780c */ /* 0x001fda0003f06270 */
[----:B------:R-:W-:Y:S05]  /*00a0*/  @!P0 EXIT ;  /* 0x000000000000894d */ /* 0x000fea0003800000 */
[----:B------:R-:W-:Y:S01]  /*00b0*/  I2FP.F32.S32 R0, R2 ;  /* 0x0000000200007245 */ /* 0x000fe20000201400 */
[----:B------:R-:W0:Y:S01]  /*00c0*/  LDCU UR4, c[0x0][0x370] ;  /* 0x00006e00ff0477ac */ /* 0x000e220008000800 */
[----:B------:R-:W-:Y:S02]  /*00d0*/  IADD3 R2, PT, PT, R2, -0x1, RZ ;  /* 0xffffffff02027810 */ /* 0x000fe40007ffe0ff */
[----:B------:R1:W2:Y:S01]  /*00e0*/  MUFU.RSQ R5, R0 ;  /* 0x0000000000057308 */ /* 0x0002a20000001400 */
[----:B------:R-:W-:Y:S01]  /*00f0*/  VIADD R4, R0, 0xf3000000 ;  /* 0xf300000000047836 */ /* 0x000fe20000000000 */
[----:B------:R-:W3:Y:S04]  /*0100*/  LDCU.64 UR6, c[0x0][0x358] ;  /* 0x00006b00ff0677ac */ /* 0x000ee80008000a00 */
[----:B------:R-:W-:Y:S01]  /*0110*/  ISETP.GT.U32.AND P0, PT, R4, 0x727fffff, PT ;  /* 0x727fffff0400780c */ /* 0x000fe20003f04070 */
[----:B0-----:R-:W-:-:S12]  /*0120*/  UIMAD UR4, UR5, UR4, URZ ;  /* 0x00000004050472a4 */ /* 0x001fd8000f8e02ff */
[----:B-12---:R-:W-:Y:S05]  /*0130*/  @!P0 BRA `(.L_x_52) ;  /* 0x00000000000c8947 */ /* 0x006fea0003800000 */
[----:B------:R-:W-:-:S07]  /*0140*/  MOV R6, 0x160 ;  /* 0x0000016000067802 */ /* 0x000fce0000000f00 */
[----:B---3--:R-:W-:Y:S05]  /*0150*/  CALL.REL.NOINC `($__internal_0_$__cuda_sm20_sqrt_rn_f32_slowpath) ;  /* 0x0000000000e47944 */ /* 0x008fea0003c00000 */
[----:B------:R-:W-:Y:S05]  /*0160*/  BRA `(.L_x_53) ;  /* 0x0000000000107947 */ /* 0x000fea0003800000 */
.L_x_52:
[----:B------:R-:W-:Y:S01]  /*0170*/  FMUL.FTZ R7, R0, R5 ;  /* 0x0000000500077220 */ /* 0x000fe20000410000 */
[----:B------:R-:W-:-:S03]  /*0180*/  FMUL.FTZ R5, R5, 0.5 ;  /* 0x3f00000005057820 */ /* 0x000fc60000410000 */
[----:B------:R-:W-:-:S04]  /*0190*/  FFMA R0, -R7, R7, R0 ;  /* 0x0000000707007223 */ /* 0x000fc80000000100 */
[----:B------:R-:W-:-:S07]  /*01a0*/  FFMA R0, R0, R5, R7 ;  /* 0x0000000500007223 */ /* 0x000fce0000000007 */
.L_x_53:
[----:B01----:R-:W0:Y:S08]  /*01b0*/  LDC.64 R4, c[0x0][0x390] ;  /* 0x0000e400ff047b82 */ /* 0x003e300000000a00 */
[----:B------:R-:W1:Y:S01]  /*01c0*/  LDC.64 R6, c[0x0][0x380] ;  /* 0x0000e000ff067b82 */ /* 0x000e620000000a00 */
[----:B0-----:R-:W-:-:S05]  /*01d0*/  IMAD.WIDE R4, R3, 0x4, R4 ;  /* 0x0000000403047825 */ /* 0x001fca00078e0204 */
[----:B---3--:R0:W5:Y:S01]  /*01e0*/  LDG.E R11, desc[UR6][R4.64] ;  /* 0x00000006040b7981 */ /* 0x008162000c1e1900 */
[----:B------:R-:W-:Y:S01]  /*01f0*/  BSSY.RECONVERGENT B0, `(.L_x_54) ;  /* 0x000002a000007945 */ /* 0x000fe20003800200 */
[----:B------:R-:W-:Y:S01]  /*0200*/  IMAD.MOV.U32 R8, RZ, RZ, RZ ;  /* 0x000000ffff087224 */ /* 0x000fe200078e00ff */
[----:B------:R-:W-:Y:S01]  /*0210*/  MOV R9, R2 ;  /* 0x0000000200097202 */ /* 0x000fe20000000f00 */
[----:B-1----:R-:W-:-:S07]  /*0220*/  IMAD.MOV.U32 R10, RZ, RZ, RZ ;  /* 0x000000ffff0a7224 */ /* 0x002fce00078e00ff */
.L_x_61:
[----:B0-----:R-:W-:Y:S01]  /*0230*/  IADD3 R4, PT, PT, R10, R9, RZ ;  /* 0x000000090a047210 */ /* 0x001fe20007ffe0ff */
[----:B------:R-:W-:-:S03]  /*0240*/  IMAD.MOV.U32 R12, RZ, RZ, R9 ;  /* 0x000000ffff0c7224 */ /* 0x000fc600078e0009 */
[----:B------:R-:W-:-:S05]  /*0250*/  SHF.R.U32.HI R9, RZ, 0x1, R4 ;  /* 0x00000001ff097819 */ /* 0x000fca0000011604 */
[----:B------:R-:W-:-:S05]  /*0260*/  IMAD.WIDE.U32 R4, R9, 0x4, R6 ;  /* 0x0000000409047825 */ /* 0x000fca00078e0006 */
[----:B------:R-:W2:Y:S01]  /*0270*/  LDG.E R14, desc[UR6][R4.64] ;  /* 0x00000006040e7981 */ /* 0x000ea2000c1e1900 */
[----:B------:R-:W-:Y:S01]  /*0280*/  BSSY.RELIABLE B1, `(.L_x_55) ;  /* 0x0000008000017945 */ /* 0x000fe20003800100 */
[----:B------:R-:W-:Y:S02]  /*0290*/  IADD3 R8, PT, PT, R8, 0x1, RZ ;  /* 0x0000000108087810 */ /* 0x000fe40007ffe0ff */
[----:B--2--5:R-:W-:-:S13]  /*02a0*/  FSETP.GTU.AND P0, PT, R14, R11, PT ;  /* 0x0000000b0e00720b */ /* 0x024fda0003f0c000 */
[----:B------:R-:W-:Y:S05]  /*02b0*/  @P0 BRA `(.L_x_56) ;  /* 0x0000000000100947 */ /* 0x000fea0003800000 */
[----:B------:R-:W2:Y:S02]  /*02c0*/  LDG.E R4, desc[UR6][R4.64+0x4] ;  /* 0x0000040604047981 */ /* 0x000ea4000c1e1900 */
[----:B--2---:R-:W-:-:S13]  /*02d0*/  FSETP.GT.AND P0, PT, R4, R11, PT ;  /* 0x0000000b0400720b */ /* 0x004fda0003f04000 */
[----:B------:R-:W-:Y:S05]  /*02e0*/  @P0 BREAK.RELIABLE B1 ;  /* 0x0000000000010942 */ /* 0x000fea0003800100 */
[----:B------:R-:W-:Y:S05]  /*02f0*/  @P0 BRA `(.L_x_57) ;  /* 0x0000000000580947 */ /* 0x000fea0003800000 */
.L_x_56:
[----:B------:R-:W-:Y:S05]  /*0300*/  BSYNC.RELIABLE B1 ;  /* 0x0000000000017941 */ /* 0x000fea0003800100 */
.L_x_55:
[----:B------:R-:W-:Y:S01]  /*0310*/  FSETP.GT.AND P0, PT, R11, R14, PT ;  /* 0x0000000e0b00720b */ /* 0x000fe20003f04000 */
[----:B------:R-:W-:-:S12]  /*0320*/  BSSY.RELIABLE B2, `(.L_x_58) ;  /* 0x000000b000027945 */ /* 0x000fd80003800100 */
[----:B------:R-:W-:Y:S01]  /*0330*/  @P0 VIADD R10, R9, 0x1 ;  /* 0x00000001090a0836 */ /* 0x000fe20000000000 */
[----:B------:R-:W-:Y:S01]  /*0340*/  @P0 MOV R9, R12 ;  /* 0x0000000c00090202 */ /* 0x000fe20000000f00 */
[----:B------:R-:W-:Y:S06]  /*0350*/  @P0 BRA `(.L_x_59) ;  /* 0x00000000001c0947 */ /* 0x000fec0003800000 */
[----:B------:R-:W-:-:S13]  /*0360*/  FSETP.GEU.AND P0, PT, R11, R14, PT ;  /* 0x0000000e0b00720b */ /* 0x000fda0003f0e000 */
[----:B------:R-:W-:Y:S05]  /*0370*/  @!P0 BRA `(.L_x_59) ;  /* 0x0000000000148947 */ /* 0x000fea0003800000 */
[----:B------:R-:W-:-:S04]  /*0380*/  I2FP.F32.U32 R5, R8 ;  /* 0x0000000800057245 */ /* 0x000fc80000201000 */
[----:B------:R-:W-:-:S13]  /*0390*/  FSETP.GTU.AND P0, PT, R0, R5, PT ;  /* 0x000000050000720b */ /* 0x000fda0003f0c000 */
[----:B------:R-:W-:Y:S05]  /*03a0*/  @!P0 BREAK.RELIABLE B2 ;  /* 0x0000000000028942 */ /* 0x000fea0003800100 */
[----:B------:R-:W-:Y:S05]  /*03b0*/  @!P0 BRA `(.L_x_60) ;  /* 0x0000000000148947 */ /* 0x000fea0003800000 */
[----:B------:R-:W-:-:S07]  /*03c0*/  IMAD.MOV.U32 R9, RZ, RZ, R12 ;  /* 0x000000ffff097224 */ /* 0x000fce00078e000c */
.L_x_59:
[----:B------:R-:W-:Y:S05]  /*03d0*/  BSYNC.RELIABLE B2 ;  /* 0x0000000000027941 */ /* 0x000fea0003800100 */
.L_x_58:
[----:B------:R-:W-:-:S13]  /*03e0*/  ISETP.GT.AND P0, PT, R10, R9, PT ;  /* 0x000000090a00720c */ /* 0x000fda0003f04270 */
[----:B------:R-:W-:Y:S05]  /*03f0*/  @!P0 BRA `(.L_x_61) ;  /* 0xfffffffc008c8947 */ /* 0x000fea000383ffff */
[----:B------:R-:W-:Y:S05]  /*0400*/  BRA `(.L_x_62) ;  /* 0x0000000000207947 */ /* 0x000fea0003800000 */
.L_x_60:
[----:B------:R-:W0:Y:S01]  /*0410*/  LDC.64 R4, c[0x0][0x3a0] ;  /* 0x0000e800ff047b82 */ /* 0x000e220000000a00 */
[----:B------:R-:W-:Y:S01]  /*0420*/  MOV R7, 0xffffffff ;  /* 0xffffffff00077802 */ /* 0x000fe20000000f00 */
[----:B0-----:R-:W-:-:S05]  /*0430*/  IMAD.WIDE R4, R3, 0x4, R4 ;  /* 0x0000000403047825 */ /* 0x001fca00078e0204 */
[----:B------:R0:W-:Y:S01]  /*0440*/  STG.E desc[UR6][R4.64], R7 ;  /* 0x0000000704007986 */ /* 0x0001e2000c101906 */
[----:B------:R-:W-:Y:S05]  /*0450*/  BRA `(.L_x_62) ;  /* 0x00000000000c7947 */ /* 0x000fea0003800000 */
.L_x_57:
[----:B------:R-:W0:Y:S02]  /*0460*/  LDC.64 R4, c[0x0][0x3a0] ;  /* 0x0000e800ff047b82 */ /* 0x000e240000000a00 */
[----:B0-----:R-:W-:-:S05]  /*0470*/  IMAD.WIDE R4, R3, 0x4, R4 ;  /* 0x0000000403047825 */ /* 0x001fca00078e0204 */
[----:B------:R1:W-:Y:S02]  /*0480*/  STG.E desc[UR6][R4.64], R9 ;  /* 0x0000000904007986 */ /* 0x0003e4000c101906 */
.L_x_62:
[----:B------:R-:W-:Y:S05]  /*0490*/  BSYNC.RECONVERGENT B0 ;  /* 0x0000000000007941 */ /* 0x000fea0003800200 */
.L_x_54:
[----:B------:R-:W2:Y:S01]  /*04a0*/  LDCU UR5, c[0x0][0x398] ;  /* 0x00007300ff0577ac */ /* 0x000ea20008000800 */
[----:B------:R-:W-:-:S05]  /*04b0*/  VIADD R3, R3, UR4 ;  /* 0x0000000403037c36 */ /* 0x000fca0008000000 */
[----:B--2---:R-:W-:-:S13]  /*04c0*/  ISETP.GE.AND P0, PT, R3, UR5, PT ;  /* 0x0000000503007c0c */ /* 0x004fda000bf06270 */
[----:B------:R-:W-:Y:S05]  /*04d0*/  @!P0 BRA `(.L_x_53) ;  /* 0xfffffffc00348947 */ /* 0x000fea000383ffff */
[----:B------:R-:W-:Y:S05]  /*04e0*/  EXIT ;  /* 0x000000000000794d */ /* 0x000fea0003800000 */
        .weak           $__internal_0_$__cuda_sm20_sqrt_rn_f32_slowpath
        .type           $__internal_0_$__cuda_sm20_sqrt_rn_f32_slowpath,@function
        .size           $__internal_0_$__cuda_sm20_sqrt_rn_f32_slowpath,(.L_x_65 - $__internal_0_$__cuda_sm20_sqrt_rn_f32_slowpath)
$__internal_0_$__cuda_sm20_sqrt_rn_f32_slowpath:
[----:B------:R-:W-:-:S13]  /*04f0*/  LOP3.LUT P0, RZ, R0, 0x7fffffff, RZ, 0xc0, !PT ;  /* 0x7fffffff00ff7812 */ /* 0x000fda000780c0ff */
[----:B------:R-:W-:Y:S01]  /*0500*/  @!P0 MOV R4, R0 ;  /* 0x0000000000048202 */ /* 0x000fe20000000f00 */
[----:B------:R-:W-:Y:S06]  /*0510*/  @!P0 BRA `(.L_x_63) ;  /* 0x0000000000448947 */ /* 0x000fec0003800000 */
[----:B------:R-:W-:-:S13]  /*0520*/  FSETP.GEU.FTZ.AND P0, PT, R0, RZ, PT ;  /* 0x000000ff0000720b */ /* 0x000fda0003f1e000 */
[----:B------:R-:W-:Y:S01]  /*0530*/  @!P0 IMAD.MOV.U32 R4, RZ, RZ, 0x7fffffff ;  /* 0x7fffffffff048424 */ /* 0x000fe200078e00ff */
[----:B------:R-:W-:Y:S06]  /*0540*/  @!P0 BRA `(.L_x_63) ;  /* 0x0000000000388947 */ /* 0x000fec0003800000 */
[----:B------:R-:W-:-:S13]  /*0550*/  FSETP.GTU.FTZ.AND P0, PT, |R0|, +INF , PT ;  /* 0x7f8000000000780b */ /* 0x000fda0003f1c200 */
[----:B------:R-:W-:Y:S01]  /*0560*/  @P0 FADD.FTZ R4, R0, 1 ;  /* 0x3f80000000040421 */ /* 0x000fe20000010000 */
[----:B------:R-:W-:Y:S06]  /*0570*/  @P0 BRA `(.L_x_63) ;  /* 0x00000000002c0947 */ /* 0x000fec0003800000 */
[----:B------:R-:W-:-:S13]  /*0580*/  FSETP.NEU.FTZ.AND P0, PT, |R0|, +INF , PT ;  /* 0x7f8000000000780b */ /* 0x000fda0003f1d200 */
[----:B------:R-:W-:Y:S01]  /*0590*/  @!P0 MOV R4, R0 ;  /* 0x0000000000048202 */ /* 0x000fe20000000f00 */
[----:B------:R-:W-:Y:S06]  /*05a0*/  @!P0 BRA `(.L_x_63) ;  /* 0x0000000000208947 */ /* 0x000fec0003800000 */
[----:B------:R-:W-:-:S04]  /*05b0*/  FFMA R0, R0, 1.84467440737095516160e+19, RZ ;  /* 0x5f80000000007823 */ /* 0x000fc800000000ff */
[----:B------:R-:W0:Y:S02]  /*05c0*/  MUFU.RSQ R5, R0 ;  /* 0x0000000000057308 */ /* 0x000e240000001400 */
[----:B0-----:R-:W-:Y:S01]  /*05d0*/  FMUL.FTZ R7, R0, R5 ;  /* 0x0000000500077220 */ /* 0x001fe20000410000 */
[----:B------:R-:W-:-:S03]  /*05e0*/  FMUL.FTZ R5, R5, 0.5 ;  /* 0x3f00000005057820 */ /* 0x000fc60000410000 */
[----:B------:R-:W-:-:S04]  /*05f0*/  FADD.FTZ R4, -R7, -RZ ;  /* 0x800000ff07047221 */ /* 0x000fc80000010100 */
[----:B------:R-:W-:-:S04]  /*0600*/  FFMA R4, R7, R4, R0 ;  /* 0x0000000407047223 */ /* 0x000fc80000000000 */
[----:B------:R-:W-:-:S04]  /*0610*/  FFMA R4, R4, R5, R7 ;  /* 0x0000000504047223 */ /* 0x000fc80000000007 */
[----:B------:R-:W-:-:S07]  /*0620*/  FMUL.FTZ R4, R4, 2.3283064365386962891e-10 ;  /* 0x2f80000004047820 */ /* 0x000fce0000410000 */
.L_x_63:
[----:B------:R-:W-:Y:S01]  /*0630*/  IMAD.MOV.U32 R0, RZ, RZ, R4 ;  /* 0x000000ffff007224 */ /* 0x000fe200078e0004 */
[----:B------:R-:W-:Y:S01]  /*0640*/  MOV R4, R6 ;  /* 0x0000000600047202 */ /* 0x000fe20000000f00 */
[----:B------:R-:W-:-:S04]  /*0650*/  IMAD.MOV.U32 R5, RZ, RZ, 0x0 ;  /* 0x00000000ff057424 */ /* 0x000fc800078e00ff */
[----:B------:R-:W-:Y:S05]  /*0660*/  RET.REL.NODEC R4 `(_Z15BinarySearchGPUPKfiS0_iPi) ;  /* 0xfffffff804647950 */ /* 0x000fea0003c3ffff */
.L_x_64:
        /* <DEDUP_REMOVED lines=9> */
.L_x_65:


//--------------------- .nv.global.init           --------------------------
	.section	.nv.global.init,"aw",@progbits
	.align	4
.nv.global.init:
	.type		mrg32k3aM1SubSeq,@object
	.size		mrg32k3aM1SubSeq,(mrg32k3aM2SubSeq - mrg32k3aM1SubSeq)
mrg32k3aM1SubSeq:
        /*0000*/ 	.byte	0x0b, 0xcc, 0xee, 0x04, 0x73, 0x29, 0x8b, 0x6f, 0xf6, 0x53, 0x03, 0xf6, 0x23, 0xf6, 0xea, 0xda
        /* <DEDUP_REMOVED lines=125> */
	.type		mrg32k3aM2SubSeq,@object
	.size		mrg32k3aM2SubSeq,(mrg32k3aM1 - mrg32k3aM2SubSeq)
mrg32k3aM2SubSeq:
        /* <DEDUP_REMOVED lines=126> */
	.type		mrg32k3aM1,@object
	.size		mrg32k3aM1,(mrg32k3aM1Seq - mrg32k3aM1)
mrg32k3aM1:
        /* <DEDUP_REMOVED lines=144> */
	.type		mrg32k3aM1Seq,@object
	.size		mrg32k3aM1Seq,(mrg32k3aM2 - mrg32k3aM1Seq)
mrg32k3aM1Seq:
        /* <DEDUP_REMOVED lines=144> */
	.type		mrg32k3aM2,@object
	.size		mrg32k3aM2,(mrg32k3aM2Seq - mrg32k3aM2)
mrg32k3aM2:
        /* <DEDUP_REMOVED lines=144> */
	.type		mrg32k3aM2Seq,@object
	.size		mrg32k3aM2Seq,(precalc_xorwow_matrix - mrg32k3aM2Seq)
mrg32k3aM2Seq:
        /* <DEDUP_REMOVED lines=144> */
	.type		precalc_xorwow_matrix,@object
	.size		precalc_xorwow_matrix,(precalc_xorwow_offset_matrix - precalc_xorwow_matrix)
precalc_xorwow_matrix:
        /* <DEDUP_REMOVED lines=6400> */
	.type		precalc_xorwow_offset_matrix,@object
	.size		precalc_xorwow_offset_matrix,(.L_1 - precalc_xorwow_offset_matrix)
precalc_xorwow_offset_matrix:
        /* <DEDUP_REMOVED lines=6400> */
.L_1:


//--------------------- .nv.shared.reserved.0     --------------------------
	.section	.nv.shared.reserved.0,"aw",@nobits
	.weak		__nv_reservedSMEM_offset_0_alias
	.size		__nv_reservedSMEM_offset_0_alias, 0, 64
	.other		__nv_reservedSMEM_offset_0_alias,@"STO_CUDA_RESERVED_SHARED STV_DEFAULT"
__nv_reservedSMEM_offset_0_alias:
	.zero		0
	.zero		64


//--------------------- .nv.constant0._Z18CompareSearchesGPUPKiS0_iPbS1_ --------------------------
	.section	.nv.constant0._Z18CompareSearchesGPUPKiS0_iPbS1_,"a",@progbits
	.sectionflags	@""
	.align	4
.nv.constant0._Z18CompareSearchesGPUPKiS0_iPbS1_:
	.zero		936


//--------------------- .nv.constant0._Z14InitializeBoolPbi --------------------------
	.section	.nv.constant0._Z14InitializeBoolPbi,"a",@progbits
	.sectionflags	@""
	.align	4
.nv.constant0._Z14InitializeBoolPbi:
	.zero		908


//--------------------- .nv.constant0._Z17InitializeIndicesPii --------------------------
	.section	.nv.constant0._Z17InitializeIndicesPii,"a",@progbits
	.sectionflags	@""
	.align	4
.nv.constant0._Z17InitializeIndicesPii:
	.zero		908


//--------------------- .nv.constant0._Z19InitializeParticlesPfiyff --------------------------
	.section	.nv.constant0._Z19InitializeParticlesPfiyff,"a",@progbits
	.sectionflags	@""
	.align	4
.nv.constant0._Z19InitializeParticlesPfiyff:
	.zero		928


//--------------------- .nv.constant0._Z14InitializeGridPfffi --------------------------
	.section	.nv.constant0._Z14InitializeGridPfffi,"a",@progbits
	.sectionflags	@""
	.align	4
.nv.constant0._Z14InitializeGridPfffi:
	.zero		916


//--------------------- .nv.constant0._Z15LinearSearchGPUPKfiS0_iPi --------------------------
	.section	.nv.constant0._Z15LinearSearchGPUPKfiS0_iPi,"a",@progbits
	.sectionflags	@""
	.align	4
.nv.constant0._Z15LinearSearchGPUPKfiS0_iPi:
	.zero		936


//--------------------- .nv.constant0._Z15BinarySearchGPUPKfiS0_iPi --------------------------
	.section	.nv.constant0._Z15BinarySearchGPUPKfiS0_iPi,"a",@progbits
	.sectionflags	@""
	.align	4
.nv.constant0._Z15BinarySearchGPUPKfiS0_iPi:
	.zero		936


//--------------------- SYMBOLS --------------------------

	.type		.nv.reservedSmem.offset0,@object
	.size		.nv.reservedSmem.offset0,0x4
